// auto-generated by cutlass_sweep.gemm — config: {"arch": "sm_90", "cluster_m": 1, "cluster_n": 2, "dtype": "fp16", "stages": 5, "tile_k": 64, "tile_m": 64, "tile_n": 128}
#include "cutlass/cutlass.h"
#include "cutlass/gemm/collective/collective_builder.hpp"
#include "cutlass/gemm/device/gemm_universal_adapter.h"
#include "cutlass/gemm/kernel/gemm_universal.hpp"
#include "cutlass/epilogue/collective/collective_builder.hpp"

using ElemA = cutlass::half_t;
using ElemB = cutlass::half_t;
using ElemCD = cutlass::half_t;
using Acc  = float;
using TileShape    = cute::Shape<cute::_64, cute::_128, cute::_64>;
using ClusterShape = cute::Shape<cute::_1, cute::_2, cute::_1>;

using CollectiveEpilogue = typename cutlass::epilogue::collective::CollectiveBuilder<
    cutlass::arch::Sm90, cutlass::arch::OpClassTensorOp,
    TileShape, ClusterShape,
    cutlass::epilogue::collective::EpilogueTileAuto,
    Acc, Acc,
    ElemCD, cutlass::layout::RowMajor, 128 / cutlass::sizeof_bits<ElemCD>::value,
    ElemCD, cutlass::layout::RowMajor, 128 / cutlass::sizeof_bits<ElemCD>::value,
    cutlass::epilogue::collective::EpilogueScheduleAuto
  >::CollectiveOp;

using CollectiveMainloop = typename cutlass::gemm::collective::CollectiveBuilder<
    cutlass::arch::Sm90, cutlass::arch::OpClassTensorOp,
    ElemA, cutlass::layout::RowMajor, 128 / cutlass::sizeof_bits<ElemA>::value,
    ElemB, cutlass::layout::ColumnMajor, 128 / cutlass::sizeof_bits<ElemB>::value,
    Acc,
    TileShape, ClusterShape,
    cutlass::gemm::collective::StageCount<5>,
    cutlass::gemm::collective::KernelScheduleAuto
  >::CollectiveOp;

using GemmKernel = cutlass::gemm::kernel::GemmUniversal<
    cute::Shape<int,int,int,int>,
    CollectiveMainloop,
    CollectiveEpilogue
>;
using Gemm = cutlass::gemm::device::GemmUniversalAdapter<GemmKernel>;

// Force the device kernel symbol into the cubin without needing a host main.
auto* _anchor = &cutlass::device_kernel<GemmKernel>;


// ===== COMPILED SASS (sm_90a) =====

	.target	sm_90a

	.elftype	@"ET_EXEC"


//--------------------- .note.nv.tkinfo           --------------------------
	.section	.note.nv.tkinfo,"",@"SHT_NOTE"
	.sectionflags	@"SHF_NOTE_NV_TKINFO"
	.tkinfo
        /*0018*/ 	.word	0x00000002
        /*0030*/ 	.string	""
        /*0030*/ 	.string	"ptxas"
        /*0030*/ 	.string	"Cuda compilation tools, release 13.0, V13.0.88"
        /*0030*/ 	.string	"Build cuda_13.0.r13.0/compiler.36424714_0"
        /*0030*/ 	.string	"-arch sm_90a -m 64 "



//--------------------- .note.nv.cuinfo           --------------------------
	.section	.note.nv.cuinfo,"",@"SHT_NOTE"
	.sectionflags	@"SHF_NOTE_NV_CUINFO"
        /*0018*/ 	.short	0x0002
        /*001a*/ 	.short	0x005a
        /*001c*/ 	.short	0x0082
	.zero		2


//--------------------- .nv.info                  --------------------------
	.section	.nv.info,"",@"SHT_CUDA_INFO"
	.align	4


	//----- nvinfo : EIATTR_REGCOUNT
	.align		4
        /*0000*/ 	.byte	0x04, 0x2f
        /*0002*/ 	.short	(.L_15 - .L_14)
	.align		4
.L_14:
        /*0004*/ 	.word	index@(_ZN7cutlass13device_kernelINS_4gemm6kernel13GemmUniversalIN4cute5tupleIJiiiiEEENS1_10collective13CollectiveMmaINS1_34MainloopSm90TmaGmmaWarpSpecializedILi5ENS5_IJNS4_1CILi1EEENSA_ILi2EEESB_EEENS1_32KernelTmaWarpSpecializedPingpongEEENS5_IJNSA_ILi64EEENSA_ILi128EEESG_EEENS_6half_tENS5_IJlSB_lEEESJ_SK_NS4_8TiledMMAINS4_8MMA_AtomIJNS4_4SM904GMMA26MMA_64x128x16_F32F16F16_SSILNSO_5MajorE0ELSQ_0ELNSO_7ScaleInE1ELSR_1EEEEEENS4_6LayoutINS5_IJSB_SB_SB_EEENS5_IJNSA_ILi0EEESW_SW_EEEEENS5_IJNS4_10UnderscoreESZ_SZ_EEEEENS4_23SM90_TMA_LOAD_MULTICASTENS4_14ComposedLayoutINS4_7SwizzleILi3ELi4ELi3EEENS4_18smem_ptr_flag_bitsILi16EEENSU_INS5_IJNSA_ILi8EEESG_EEENS5_IJSG_SB_EEEEEEEvNS4_8identityENS4_13SM90_TMA_LOADES1C_vS1D_EENS_8epilogue10collective6detail29Sm90TmaWarpSpecializedAdapterINS1H_15DefaultEpilogueISJ_SK_SK_NS1G_6thread17LinearCombinationISJ_Li1EffLNS1L_9ScaleType4KindE0ELNS_15FloatRoundStyleE2ESJ_EENS1_15EpilogueDefaultEEEEEvvEEEEvNT_6ParamsE)
        /*0008*/ 	.word	0x000000a8


	//----- nvinfo : EIATTR_FRAME_SIZE
	.align		4
.L_15:
        /*000c*/ 	.byte	0x04, 0x11
        /*000e*/ 	.short	(.L_17 - .L_16)
	.align		4
.L_16:
        /*0010*/ 	.word	index@(_ZN7cutlass13device_kernelINS_4gemm6kernel13GemmUniversalIN4cute5tupleIJiiiiEEENS1_10collective13CollectiveMmaINS1_34MainloopSm90TmaGmmaWarpSpecializedILi5ENS5_IJNS4_1CILi1EEENSA_ILi2EEESB_EEENS1_32KernelTmaWarpSpecializedPingpongEEENS5_IJNSA_ILi64EEENSA_ILi128EEESG_EEENS_6half_tENS5_IJlSB_lEEESJ_SK_NS4_8TiledMMAINS4_8MMA_AtomIJNS4_4SM904GMMA26MMA_64x128x16_F32F16F16_SSILNSO_5MajorE0ELSQ_0ELNSO_7ScaleInE1ELSR_1EEEEEENS4_6LayoutINS5_IJSB_SB_SB_EEENS5_IJNSA_ILi0EEESW_SW_EEEEENS5_IJNS4_10UnderscoreESZ_SZ_EEEEENS4_23SM90_TMA_LOAD_MULTICASTENS4_14ComposedLayoutINS4_7SwizzleILi3ELi4ELi3EEENS4_18smem_ptr_flag_bitsILi16EEENSU_INS5_IJNSA_ILi8EEESG_EEENS5_IJSG_SB_EEEEEEEvNS4_8identityENS4_13SM90_TMA_LOADES1C_vS1D_EENS_8epilogue10collective6detail29Sm90TmaWarpSpecializedAdapterINS1H_15DefaultEpilogueISJ_SK_SK_NS1G_6thread17LinearCombinationISJ_Li1EffLNS1L_9ScaleType4KindE0ELNS_15FloatRoundStyleE2ESJ_EENS1_15EpilogueDefaultEEEEEvvEEEEvNT_6ParamsE)
        /*0014*/ 	.word	0x00000008


	//----- nvinfo : EIATTR_MIN_STACK_SIZE
	.align		4
.L_17:
        /*0018*/ 	.byte	0x04, 0x12
        /*001a*/ 	.short	(.L_19 - .L_18)
	.align		4
.L_18:
        /*001c*/ 	.word	index@(_ZN7cutlass13device_kernelINS_4gemm6kernel13GemmUniversalIN4cute5tupleIJiiiiEEENS1_10collective13CollectiveMmaINS1_34MainloopSm90TmaGmmaWarpSpecializedILi5ENS5_IJNS4_1CILi1EEENSA_ILi2EEESB_EEENS1_32KernelTmaWarpSpecializedPingpongEEENS5_IJNSA_ILi64EEENSA_ILi128EEESG_EEENS_6half_tENS5_IJlSB_lEEESJ_SK_NS4_8TiledMMAINS4_8MMA_AtomIJNS4_4SM904GMMA26MMA_64x128x16_F32F16F16_SSILNSO_5MajorE0ELSQ_0ELNSO_7ScaleInE1ELSR_1EEEEEENS4_6LayoutINS5_IJSB_SB_SB_EEENS5_IJNSA_ILi0EEESW_SW_EEEEENS5_IJNS4_10UnderscoreESZ_SZ_EEEEENS4_23SM90_TMA_LOAD_MULTICASTENS4_14ComposedLayoutINS4_7SwizzleILi3ELi4ELi3EEENS4_18smem_ptr_flag_bitsILi16EEENSU_INS5_IJNSA_ILi8EEESG_EEENS5_IJSG_SB_EEEEEEEvNS4_8identityENS4_13SM90_TMA_LOADES1C_vS1D_EENS_8epilogue10collective6detail29Sm90TmaWarpSpecializedAdapterINS1H_15DefaultEpilogueISJ_SK_SK_NS1G_6thread17LinearCombinationISJ_Li1EffLNS1L_9ScaleType4KindE0ELNS_15FloatRoundStyleE2ESJ_EENS1_15EpilogueDefaultEEEEEvvEEEEvNT_6ParamsE)
        /*0020*/ 	.word	0x00000008
.L_19:


//--------------------- .nv.compat                --------------------------
	.section	.nv.compat,"",@"SHT_CUDA_COMPAT_INFO"
	.align	4
        /*0000*/ 	.byte	0x02, 0x09, 0x01, 0x00, 0x02, 0x02, 0x04, 0x00, 0x02, 0x05, 0x05, 0x00, 0x03, 0x07, 0x01, 0x01
        /*0010*/ 	.byte	0x02, 0x03, 0x01, 0x00, 0x02, 0x06, 0x01, 0x00, 0x04, 0x0b, 0x08, 0x00, 0x00, 0x00, 0x00, 0x00
        /*0020*/ 	.byte	0x00, 0x00, 0x00, 0x00


//--------------------- .nv.info._ZN7cutlass13device_kernelINS_4gemm6kernel13GemmUniversalIN4cute5tupleIJiiiiEEENS1_10collective13CollectiveMmaINS1_34MainloopSm90TmaGmmaWarpSpecializedILi5ENS5_IJNS4_1CILi1EEENSA_ILi2EEESB_EEENS1_32KernelTmaWarpSpecializedPingpongEEENS5_IJNSA_ILi64EEENSA_ILi128EEESG_EEENS_6half_tENS5_IJlSB_lEEESJ_SK_NS4_8TiledMMAINS4_8MMA_AtomIJNS4_4SM904GMMA26MMA_64x128x16_F32F16F16_SSILNSO_5MajorE0ELSQ_0ELNSO_7ScaleInE1ELSR_1EEEEEENS4_6LayoutINS5_IJSB_SB_SB_EEENS5_IJNSA_ILi0EEESW_SW_EEEEENS5_IJNS4_10UnderscoreESZ_SZ_EEEEENS4_23SM90_TMA_LOAD_MULTICASTENS4_14ComposedLayoutINS4_7SwizzleILi3ELi4ELi3EEENS4_18smem_ptr_flag_bitsILi16EEENSU_INS5_IJNSA_ILi8EEESG_EEENS5_IJSG_SB_EEEEEEEvNS4_8identityENS4_13SM90_TMA_LOADES1C_vS1D_EENS_8epilogue10collective6detail29Sm90TmaWarpSpecializedAdapterINS1H_15DefaultEpilogueISJ_SK_SK_NS1G_6thread17LinearCombinationISJ_Li1EffLNS1L_9ScaleType4KindE0ELNS_15FloatRoundStyleE2ESJ_EENS1_15EpilogueDefaultEEEEEvvEEEEvNT_6ParamsE --------------------------
	.section	.nv.info._ZN7cutlass13device_kernelINS_4gemm6kernel13GemmUniversalIN4cute5tupleIJiiiiEEENS1_10collective13CollectiveMmaINS1_34MainloopSm90TmaGmmaWarpSpecializedILi5ENS5_IJNS4_1CILi1EEENSA_ILi2EEESB_EEENS1_32KernelTmaWarpSpecializedPingpongEEENS5_IJNSA_ILi64EEENSA_ILi128EEESG_EEENS_6half_tENS5_IJlSB_lEEESJ_SK_NS4_8TiledMMAINS4_8MMA_AtomIJNS4_4SM904GMMA26MMA_64x128x16_F32F16F16_SSILNSO_5MajorE0ELSQ_0ELNSO_7ScaleInE1ELSR_1EEEEEENS4_6LayoutINS5_IJSB_SB_SB_EEENS5_IJNSA_ILi0EEESW_SW_EEEEENS5_IJNS4_10UnderscoreESZ_SZ_EEEEENS4_23SM90_TMA_LOAD_MULTICASTENS4_14ComposedLayoutINS4_7SwizzleILi3ELi4ELi3EEENS4_18smem_ptr_flag_bitsILi16EEENSU_INS5_IJNSA_ILi8EEESG_EEENS5_IJSG_SB_EEEEEEEvNS4_8identityENS4_13SM90_TMA_LOADES1C_vS1D_EENS_8epilogue10collective6detail29Sm90TmaWarpSpecializedAdapterINS1H_15DefaultEpilogueISJ_SK_SK_NS1G_6thread17LinearCombinationISJ_Li1EffLNS1L_9ScaleType4KindE0ELNS_15FloatRoundStyleE2ESJ_EENS1_15EpilogueDefaultEEEEEvvEEEEvNT_6ParamsE,"",@"SHT_CUDA_INFO"
	.sectionflags	@""
	.align	4


	//----- nvinfo : EIATTR_CUDA_API_VERSION
	.align		4
        /*0000*/ 	.byte	0x04, 0x37
        /*0002*/ 	.short	(.L_21 - .L_20)
.L_20:
        /*0004*/ 	.word	0x00000082


	//----- nvinfo : EIATTR_KPARAM_INFO
	.align		4
.L_21:
        /*0008*/ 	.byte	0x04, 0x17
        /*000a*/ 	.short	(.L_23 - .L_22)
.L_22:
        /*000c*/ 	.word	0x00000000
        /*0010*/ 	.short	0x0000
        /*0012*/ 	.short	0x0070
        /*0014*/ 	.byte	0x00, 0xf0, 0x01, 0x10


	//----- nvinfo : EIATTR_SPARSE_MMA_MASK
	.align		4
.L_23:
        /*0018*/ 	.byte	0x03, 0x50
        /*001a*/ 	.short	0x0000


	//----- nvinfo : EIATTR_MAXREG_COUNT
	.align		4
        /*001c*/ 	.byte	0x03, 0x1b
        /*001e*/ 	.short	0x00a8


	//----- nvinfo : EIATTR_NUM_BARRIERS
	.align		4
        /*0020*/ 	.byte	0x02, 0x4c
        /*0022*/ 	.byte	0x01
	.zero		1


	//----- nvinfo : EIATTR_EXTERNS
	.align		4
        /*0024*/ 	.byte	0x04, 0x0f
        /*0026*/ 	.short	(.L_25 - .L_24)


	//   ....[0]....
	.align		4
.L_24:
        /*0028*/ 	.word	index@(__assertfail)


	//----- nvinfo : EIATTR_ANNOTATIONS
	.align		4
.L_25:
        /*002c*/ 	.byte	0x04, 0x55
        /*002e*/ 	.short	(.L_27 - .L_26)


	//   ....[0]....
.L_26:
        /*0030*/ 	.word	0x00000001
        /*0034*/ 	.byte	0x60, 0x0d, 0x00, 0x00, 0x01, 0x00, 0x00, 0x00, 0x10, 0x14, 0x00, 0x00, 0x01, 0x00, 0x00, 0x00
        /*0044*/ 	.byte	0x10, 0x63, 0x00, 0x00, 0x01, 0x00, 0x00, 0x00, 0x40, 0x6f, 0x00, 0x00


	//----- nvinfo : EIATTR_MERCURY_ISA_VERSION
	.align		4
.L_27:
        /*0050*/ 	.byte	0x03, 0x5f
        /*0052*/ 	.short	0x0101


	//----- nvinfo : EIATTR_INT_WARP_WIDE_INSTR_OFFSETS
	.align		4
        /*0054*/ 	.byte	0x04, 0x31
        /*0056*/ 	.short	(.L_29 - .L_28)


	//   ....[0]....
.L_28:
        /*0058*/ 	.word	0x00000520


	//   ....[1]....
        /*005c*/ 	.word	0x00000560


	//   ....[2]....
        /*0060*/ 	.word	0x00000690


	//   ....[3]....
        /*0064*/ 	.word	0x000006a0


	//   ....[4]....
        /*0068*/ 	.word	0x000006b0


	//   ....[5]....
        /*006c*/ 	.word	0x000006c0


	//   ....[6]....
        /*0070*/ 	.word	0x00000780


	//   ....[7]....
        /*0074*/ 	.word	0x000007c0


	//   ....[8]....
        /*0078*/ 	.word	0x000020d0


	//----- nvinfo : EIATTR_COOP_GROUP_MASK_REGIDS
	.align		4
.L_29:
        /*007c*/ 	.byte	0x04, 0x29
        /*007e*/ 	.short	(.L_31 - .L_30)


	//   ....[0]....
.L_30:
        /*0080*/ 	.word	0xffffffff


	//   ....[1]....
        /*0084*/ 	.word	0xffffffff


	//   ....[2]....
        /*0088*/ 	.word	0xffffffff


	//   ....[3]....
        /*008c*/ 	.word	0xffffffff


	//   ....[4]....
        /*0090*/ 	.word	0xffffffff


	//   ....[5]....
        /*0094*/ 	.word	0xffffffff


	//   ....[6]....
        /*0098*/ 	.word	0xffffffff


	//----- nvinfo : EIATTR_COOP_GROUP_INSTR_OFFSETS
	.align		4
.L_31:
        /*009c*/ 	.byte	0x04, 0x28
        /*009e*/ 	.short	(.L_33 - .L_32)


	//   ....[0]....
.L_32:
        /*00a0*/ 	.word	0x00000070


	//   ....[1]....
        /*00a4*/ 	.word	0x00000080


	//   ....[2]....
        /*00a8*/ 	.word	0x00000140


	//   ....[3]....
        /*00ac*/ 	.word	0x00000300


	//   ....[4]....
        /*00b0*/ 	.word	0x00000340


	//   ....[5]....
        /*00b4*/ 	.word	0x000003d0


	//   ....[6]....
        /*00b8*/ 	.word	0x00000910


	//----- nvinfo : EIATTR_REG_RECONFIG
	.align		4
.L_33:
        /*00bc*/ 	.byte	0x01, 0x54
	.zero		2


	//----- nvinfo : EIATTR_SYSCALL_OFFSETS
	.align		4
        /*00c0*/ 	.byte	0x04, 0x46
        /*00c2*/ 	.short	(.L_35 - .L_34)


	//   ....[0]....
.L_34:
        /*00c4*/ 	.word	0x00001880


	//----- nvinfo : EIATTR_MBARRIER_INSTR_OFFSETS
	.align		4
.L_35:
        /*00c8*/ 	.byte	0x04, 0x39
        /*00ca*/ 	.short	(.L_37 - .L_36)


	//   ....[0]....
.L_36:
        /*00cc*/ 	.word	0x00000250
        /*00d0*/ 	.word	0x000000ff
        /*00d4*/ 	.word	0x00000000
        /*00d8*/ 	.short	0x0100
        /*00da*/ 	.byte	0x08
	.zero		1


	//   ....[1]....
        /*00dc*/ 	.word	0x00000260
        /*00e0*/ 	.word	0x000000ff
        /*00e4*/ 	.word	0x00000028
        /*00e8*/ 	.short	0x0100
        /*00ea*/ 	.byte	0x08
	.zero		1


	//   ....[2]....
        /*00ec*/ 	.word	0x00000270
        /*00f0*/ 	.word	0x000000ff
        /*00f4*/ 	.word	0x00000008
        /*00f8*/ 	.short	0x0100
        /*00fa*/ 	.byte	0x08
	.zero		1


	//   ....[3]....
        /*00fc*/ 	.word	0x00000280
        /*0100*/ 	.word	0x000000ff
        /*0104*/ 	.word	0x00000030
        /*0108*/ 	.short	0x0100
        /*010a*/ 	.byte	0x08
	.zero		1


	//   ....[4]....
        /*010c*/ 	.word	0x00000290
        /*0110*/ 	.word	0x000000ff
        /*0114*/ 	.word	0x00000010
        /*0118*/ 	.short	0x0100
        /*011a*/ 	.byte	0x08
	.zero		1


	//   ....[5]....
        /*011c*/ 	.word	0x000002a0
        /*0120*/ 	.word	0x000000ff
        /*0124*/ 	.word	0x00000038
        /*0128*/ 	.short	0x0100
        /*012a*/ 	.byte	0x08
	.zero		1


	//   ....[6]....
        /*012c*/ 	.word	0x000002b0
        /*0130*/ 	.word	0x000000ff
        /*0134*/ 	.word	0x00000018
        /*0138*/ 	.short	0x0100
        /*013a*/ 	.byte	0x08
	.zero		1


	//   ....[7]....
        /*013c*/ 	.word	0x000002c0
        /*0140*/ 	.word	0x000000ff
        /*0144*/ 	.word	0x00000040
        /*0148*/ 	.short	0x0100
        /*014a*/ 	.byte	0x08
	.zero		1


	//   ....[8]....
        /*014c*/ 	.word	0x000002d0
        /*0150*/ 	.word	0x000000ff
        /*0154*/ 	.word	0x00000020
        /*0158*/ 	.short	0x0100
        /*015a*/ 	.byte	0x08
	.zero		1


	//   ....[9]....
        /*015c*/ 	.word	0x000002e0
        /*0160*/ 	.word	0x000000ff
        /*0164*/ 	.word	0x00000048
        /*0168*/ 	.short	0x0100
        /*016a*/ 	.byte	0x08
	.zero		1


	//   ....[10]....
        /*016c*/ 	.word	0x000007f0
        /*0170*/ 	.word	0x000000ff
        /*0174*/ 	.word	0x00000080
        /*0178*/ 	.short	0x0100
        /*017a*/ 	.byte	0x08
	.zero		1


	//   ....[11]....
        /*017c*/ 	.word	0x00000870
        /*0180*/ 	.word	0x000000ff
        /*0184*/ 	.word	0x00000088
        /*0188*/ 	.short	0x0100
        /*018a*/ 	.byte	0x08
	.zero		1


	//   ....[12]....
        /*018c*/ 	.word	0x00000890
        /*0190*/ 	.word	0x000000ff
        /*0194*/ 	.word	0x00000060
        /*0198*/ 	.short	0x0100
        /*019a*/ 	.byte	0x09
	.zero		1


	//   ....[13]....
        /*019c*/ 	.word	0x000008a0
        /*01a0*/ 	.word	0x000000ff
        /*01a4*/ 	.word	0x00000068
        /*01a8*/ 	.short	0x0100
        /*01aa*/ 	.byte	0x09
	.zero		1


	//   ....[14]....
        /*01ac*/ 	.word	0x000008b0
        /*01b0*/ 	.word	0x000000ff
        /*01b4*/ 	.word	0x00000070
        /*01b8*/ 	.short	0x0100
        /*01ba*/ 	.byte	0x09
	.zero		1


	//   ....[15]....
        /*01bc*/ 	.word	0x000008c0
        /*01c0*/ 	.word	0x000000ff
        /*01c4*/ 	.word	0x00000078
        /*01c8*/ 	.short	0x0100
        /*01ca*/ 	.byte	0x09
	.zero		1


	//   ....[16]....
        /*01cc*/ 	.word	0x00001740
        /*01d0*/ 	.word	0x000000ff
        /*01d4*/ 	.word	0xfffffff8
        /*01d8*/ 	.short	0x010a
        /*01da*/ 	.byte	0x2b
	.zero		1


	//   ....[17]....
        /*01dc*/ 	.word	0x00001900
        /*01e0*/ 	.word	0x00000003
        /*01e4*/ 	.word	0x00000000
        /*01e8*/ 	.short	0x010a
        /*01ea*/ 	.byte	0x3f
	.zero		1


	//   ....[18]....
        /*01ec*/ 	.word	0x00001960
        /*01f0*/ 	.word	0x00000003
        /*01f4*/ 	.word	0x00000000
        /*01f8*/ 	.short	0x010a
        /*01fa*/ 	.byte	0x3f
	.zero		1


	//   ....[19]....
        /*01fc*/ 	.word	0x00001cc0
        /*0200*/ 	.word	0x000000ff
        /*0204*/ 	.word	0x00000000
        /*0208*/ 	.short	0x010a
        /*020a*/ 	.byte	0x04
	.zero		1


	//   ....[20]....
        /*020c*/ 	.word	0x00001d00
        /*0210*/ 	.word	0x000000ff
        /*0214*/ 	.word	0x00000000
        /*0218*/ 	.short	0x010a
        /*021a*/ 	.byte	0x04
	.zero		1


	//   ....[21]....
        /*021c*/ 	.word	0x00001f60
        /*0220*/ 	.word	0x00000005
        /*0224*/ 	.word	0x00000000
        /*0228*/ 	.short	0x0101
        /*022a*/ 	.byte	0x3f
	.zero		1


	//   ....[22]....
        /*022c*/ 	.word	0x00002070
        /*0230*/ 	.word	0x00000003
        /*0234*/ 	.word	0x00000000
        /*0238*/ 	.short	0x0101
        /*023a*/ 	.byte	0x2e
	.zero		1


	//   ....[23]....
        /*023c*/ 	.word	0x00002170
        /*0240*/ 	.word	0x00000003
        /*0244*/ 	.word	0x00000000
        /*0248*/ 	.short	0x0101
        /*024a*/ 	.byte	0x3f
	.zero		1


	//   ....[24]....
        /*024c*/ 	.word	0x000021f0
        /*0250*/ 	.word	0x000000ff
        /*0254*/ 	.word	0x00000008
        /*0258*/ 	.short	0x010a
        /*025a*/ 	.byte	0x2b
	.zero		1


	//   ....[25]....
        /*025c*/ 	.word	0x00006350
        /*0260*/ 	.word	0x00000000
        /*0264*/ 	.word	0x00000000
        /*0268*/ 	.short	0x0101
        /*026a*/ 	.byte	0x2e
	.zero		1


	//   ....[26]....
        /*026c*/ 	.word	0x00006c80
        /*0270*/ 	.word	0x0000000e
        /*0274*/ 	.word	0x00000028
        /*0278*/ 	.short	0x010a
        /*027a*/ 	.byte	0x3f
	.zero		1


	//   ....[27]....
        /*027c*/ 	.word	0x00007070
        /*0280*/ 	.word	0x00000006
        /*0284*/ 	.word	0x00000088
        /*0288*/ 	.short	0x0101
        /*028a*/ 	.byte	0x3f
	.zero		1


	//   ....[28]....
        /*028c*/ 	.word	0x00007790
        /*0290*/ 	.word	0x00000007
        /*0294*/ 	.word	0x00000000
        /*0298*/ 	.short	0x010a
        /*029a*/ 	.byte	0x3f
	.zero		1


	//   ....[29]....
        /*029c*/ 	.word	0x00007810
        /*02a0*/ 	.word	0x00000006
        /*02a4*/ 	.word	0x00000000
        /*02a8*/ 	.short	0x010a
        /*02aa*/ 	.byte	0x3f
	.zero		1


	//   ....[30]....
        /*02ac*/ 	.word	0x000078a0
        /*02b0*/ 	.word	0x00000007
        /*02b4*/ 	.word	0x00000000
        /*02b8*/ 	.short	0x010a
        /*02ba*/ 	.byte	0x3f
	.zero		1


	//   ....[31]....
        /*02bc*/ 	.word	0x00007930
        /*02c0*/ 	.word	0x00000006
        /*02c4*/ 	.word	0x00000000
        /*02c8*/ 	.short	0x010a
        /*02ca*/ 	.byte	0x3f
	.zero		1


	//   ....[32]....
        /*02cc*/ 	.word	0x000079c0
        /*02d0*/ 	.word	0x00000005
        /*02d4*/ 	.word	0x00000000
        /*02d8*/ 	.short	0x010a
        /*02da*/ 	.byte	0x3f
	.zero		1


	//   ....[33]....
        /*02dc*/ 	.word	0x00007a30
        /*02e0*/ 	.word	0x00000003
        /*02e4*/ 	.word	0xfffffff8
        /*02e8*/ 	.short	0x010a
        /*02ea*/ 	.byte	0x3f
	.zero		1


	//   ....[34]....
        /*02ec*/ 	.word	0x00007a80
        /*02f0*/ 	.word	0x00000003
        /*02f4*/ 	.word	0x00000000
        /*02f8*/ 	.short	0x010a
        /*02fa*/ 	.byte	0x3f
	.zero		1


	//   ....[35]....
        /*02fc*/ 	.word	0x00007ae0
        /*0300*/ 	.word	0x00000005
        /*0304*/ 	.word	0x00000000
        /*0308*/ 	.short	0x010a
        /*030a*/ 	.byte	0x3f
	.zero		1


	//   ....[36]....
        /*030c*/ 	.word	0x00007b40
        /*0310*/ 	.word	0x00000003
        /*0314*/ 	.word	0x00000008
        /*0318*/ 	.short	0x010a
        /*031a*/ 	.byte	0x3f
	.zero		1


	//   ....[37]....
        /*031c*/ 	.word	0x00007c10
        /*0320*/ 	.word	0x0000000e
        /*0324*/ 	.word	0x00000028
        /*0328*/ 	.short	0x010a
        /*032a*/ 	.byte	0x3f
	.zero		1


	//   ....[38]....
        /*032c*/ 	.word	0x00007ce0
        /*0330*/ 	.word	0x00000007
        /*0334*/ 	.word	0x00000000
        /*0338*/ 	.short	0x010a
        /*033a*/ 	.byte	0x3f
	.zero		1


	//   ....[39]....
        /*033c*/ 	.word	0x00007d30
        /*0340*/ 	.word	0x00000006
        /*0344*/ 	.word	0x00000000
        /*0348*/ 	.short	0x010a
        /*034a*/ 	.byte	0x3f
	.zero		1


	//   ....[40]....
        /*034c*/ 	.word	0x00007d80
        /*0350*/ 	.word	0x00000007
        /*0354*/ 	.word	0x00000000
        /*0358*/ 	.short	0x010a
        /*035a*/ 	.byte	0x3f
	.zero		1


	//   ....[41]....
        /*035c*/ 	.word	0x00007dd0
        /*0360*/ 	.word	0x00000006
        /*0364*/ 	.word	0x00000000
        /*0368*/ 	.short	0x010a
        /*036a*/ 	.byte	0x3f
	.zero		1


	//----- nvinfo : EIATTR_NUM_MBARRIERS
	.align		4
.L_37:
        /*036c*/ 	.byte	0x03, 0x38
        /*036e*/ 	.short	0x0010


	//----- nvinfo : EIATTR_EXIT_INSTR_OFFSETS
	.align		4
        /*0370*/ 	.byte	0x04, 0x1c
        /*0372*/ 	.short	(.L_39 - .L_38)


	//   ....[0]....
.L_38:
        /*0374*/ 	.word	0x000013a0


	//   ....[1]....
        /*0378*/ 	.word	0x00001400


	//   ....[2]....
        /*037c*/ 	.word	0x00006970


	//   ....[3]....
        /*0380*/ 	.word	0x000069a0


	//   ....[4]....
        /*0384*/ 	.word	0x00007a10


	//----- nvinfo : EIATTR_MAX_THREADS
	.align		4
.L_39:
        /*0388*/ 	.byte	0x04, 0x05
        /*038a*/ 	.short	(.L_41 - .L_40)
.L_40:
        /*038c*/ 	.word	0x00000180
        /*0390*/ 	.word	0x00000001
        /*0394*/ 	.word	0x00000001


	//----- nvinfo : EIATTR_CRS_STACK_SIZE
	.align		4
.L_41:
        /*0398*/ 	.byte	0x04, 0x1e
        /*039a*/ 	.short	(.L_43 - .L_42)
.L_42:
        /*039c*/ 	.word	0x00000000


	//----- nvinfo : EIATTR_CBANK_PARAM_SIZE
	.align		4
.L_43:
        /*03a0*/ 	.byte	0x03, 0x19
        /*03a2*/ 	.short	0x0470


	//----- nvinfo : EIATTR_PARAM_CBANK
	.align		4
        /*03a4*/ 	.byte	0x04, 0x0a
        /*03a6*/ 	.short	(.L_45 - .L_44)
	.align		4
.L_44:
        /*03a8*/ 	.word	index@(.nv.constant0._ZN7cutlass13device_kernelINS_4gemm6kernel13GemmUniversalIN4cute5tupleIJiiiiEEENS1_10collective13CollectiveMmaINS1_34MainloopSm90TmaGmmaWarpSpecializedILi5ENS5_IJNS4_1CILi1EEENSA_ILi2EEESB_EEENS1_32KernelTmaWarpSpecializedPingpongEEENS5_IJNSA_ILi64EEENSA_ILi128EEESG_EEENS_6half_tENS5_IJlSB_lEEESJ_SK_NS4_8TiledMMAINS4_8MMA_AtomIJNS4_4SM904GMMA26MMA_64x128x16_F32F16F16_SSILNSO_5MajorE0ELSQ_0ELNSO_7ScaleInE1ELSR_1EEEEEENS4_6LayoutINS5_IJSB_SB_SB_EEENS5_IJNSA_ILi0EEESW_SW_EEEEENS5_IJNS4_10UnderscoreESZ_SZ_EEEEENS4_23SM90_TMA_LOAD_MULTICASTENS4_14ComposedLayoutINS4_7SwizzleILi3ELi4ELi3EEENS4_18smem_ptr_flag_bitsILi16EEENSU_INS5_IJNSA_ILi8EEESG_EEENS5_IJSG_SB_EEEEEEEvNS4_8identityENS4_13SM90_TMA_LOADES1C_vS1D_EENS_8epilogue10collective6detail29Sm90TmaWarpSpecializedAdapterINS1H_15DefaultEpilogueISJ_SK_SK_NS1G_6thread17LinearCombinationISJ_Li1EffLNS1L_9ScaleType4KindE0ELNS_15FloatRoundStyleE2ESJ_EENS1_15EpilogueDefaultEEEEEvvEEEEvNT_6ParamsE)
        /*03ac*/ 	.short	0x0210
        /*03ae*/ 	.short	0x0470


	//----- nvinfo : EIATTR_SW_WAR
	.align		4
.L_45:
        /*03b0*/ 	.byte	0x04, 0x36
        /*03b2*/ 	.short	(.L_47 - .L_46)
.L_46:
        /*03b4*/ 	.word	0x00000008
.L_47:


//--------------------- .nv.callgraph             --------------------------
	.section	.nv.callgraph,"",@"SHT_CUDA_CALLGRAPH"
	.align	4
	.sectionentsize	8
	.align		4
        /*0000*/ 	.word	0x00000000
	.align		4
        /*0004*/ 	.word	0xffffffff
	.align		4
        /*0008*/ 	.word	index@(_ZN7cutlass13device_kernelINS_4gemm6kernel13GemmUniversalIN4cute5tupleIJiiiiEEENS1_10collective13CollectiveMmaINS1_34MainloopSm90TmaGmmaWarpSpecializedILi5ENS5_IJNS4_1CILi1EEENSA_ILi2EEESB_EEENS1_32KernelTmaWarpSpecializedPingpongEEENS5_IJNSA_ILi64EEENSA_ILi128EEESG_EEENS_6half_tENS5_IJlSB_lEEESJ_SK_NS4_8TiledMMAINS4_8MMA_AtomIJNS4_4SM904GMMA26MMA_64x128x16_F32F16F16_SSILNSO_5MajorE0ELSQ_0ELNSO_7ScaleInE1ELSR_1EEEEEENS4_6LayoutINS5_IJSB_SB_SB_EEENS5_IJNSA_ILi0EEESW_SW_EEEEENS5_IJNS4_10UnderscoreESZ_SZ_EEEEENS4_23SM90_TMA_LOAD_MULTICASTENS4_14ComposedLayoutINS4_7SwizzleILi3ELi4ELi3EEENS4_18smem_ptr_flag_bitsILi16EEENSU_INS5_IJNSA_ILi8EEESG_EEENS5_IJSG_SB_EEEEEEEvNS4_8identityENS4_13SM90_TMA_LOADES1C_vS1D_EENS_8epilogue10collective6detail29Sm90TmaWarpSpecializedAdapterINS1H_15DefaultEpilogueISJ_SK_SK_NS1G_6thread17LinearCombinationISJ_Li1EffLNS1L_9ScaleType4KindE0ELNS_15FloatRoundStyleE2ESJ_EENS1_15EpilogueDefaultEEEEEvvEEEEvNT_6ParamsE)
	.align		4
        /*000c*/ 	.word	index@(__assertfail)
	.align		4
        /*0010*/ 	.word	0x00000000
	.align		4
        /*0014*/ 	.word	0xfffffffe
	.align		4
        /*0018*/ 	.word	0x00000000
	.align		4
        /*001c*/ 	.word	0xfffffffd
	.align		4
        /*0020*/ 	.word	0x00000000
	.align		4
        /*0024*/ 	.word	0xfffffffc


//--------------------- .nv.constant4             --------------------------
	.section	.nv.constant4,"a",@progbits
	.align	8
	.align		8
.nv.constant4:
        /*0000*/ 	.dword	__assertfail
	.align		8
        /*0008*/ 	.dword	__unnamed_1
	.align		8
        /*0010*/ 	.dword	_ZN39_INTERNAL_b3fdb45f_4_k_cu_45fe5f54_31334cuda3std3__45__cpo5beginE
	.align		8
        /*0018*/ 	.dword	_ZN39_INTERNAL_b3fdb45f_4_k_cu_45fe5f54_31334cuda3std3__45__cpo3endE
	.align		8
        /*0020*/ 	.dword	_ZN39_INTERNAL_b3fdb45f_4_k_cu_45fe5f54_31334cuda3std3__45__cpo6cbeginE
	.align		8
        /*0028*/ 	.dword	_ZN39_INTERNAL_b3fdb45f_4_k_cu_45fe5f54_31334cuda3std3__45__cpo4cendE
	.align		8
        /*0030*/ 	.dword	_ZN39_INTERNAL_b3fdb45f_4_k_cu_45fe5f54_31334cuda3std3__441_GLOBAL__N__b3fdb45f_4_k_cu_45fe5f54_31336ignoreE
	.align		8
        /*0038*/ 	.dword	_ZN39_INTERNAL_b3fdb45f_4_k_cu_45fe5f54_31334cuda3std3__419piecewise_constructE
	.align		8
        /*0040*/ 	.dword	_ZN39_INTERNAL_b3fdb45f_4_k_cu_45fe5f54_31334cuda3std3__48in_placeE
	.align		8
        /*0048*/ 	.dword	_ZN39_INTERNAL_b3fdb45f_4_k_cu_45fe5f54_31334cuda3std6ranges3__45__cpo4swapE
	.align		8
        /*0050*/ 	.dword	_ZN39_INTERNAL_b3fdb45f_4_k_cu_45fe5f54_31334cuda3std6ranges3__45__cpo9iter_moveE
	.align		8
        /*0058*/ 	.dword	_ZN39_INTERNAL_b3fdb45f_4_k_cu_45fe5f54_31334cute7productE
	.align		8
        /*0060*/ 	.dword	_ZN39_INTERNAL_b3fdb45f_4_k_cu_45fe5f54_31334cute1_E
	.align		8
        /*0068*/ 	.dword	$str$22
	.align		8
        /*0070*/ 	.dword	$str$23


//--------------------- .text._ZN7cutlass13device_kernelINS_4gemm6kernel13GemmUniversalIN4cute5tupleIJiiiiEEENS1_10collective13CollectiveMmaINS1_34MainloopSm90TmaGmmaWarpSpecializedILi5ENS5_IJNS4_1CILi1EEENSA_ILi2EEESB_EEENS1_32KernelTmaWarpSpecializedPingpongEEENS5_IJNSA_ILi64EEENSA_ILi128EEESG_EEENS_6half_tENS5_IJlSB_lEEESJ_SK_NS4_8TiledMMAINS4_8MMA_AtomIJNS4_4SM904GMMA26MMA_64x128x16_F32F16F16_SSILNSO_5MajorE0ELSQ_0ELNSO_7ScaleInE1ELSR_1EEEEEENS4_6LayoutINS5_IJSB_SB_SB_EEENS5_IJNSA_ILi0EEESW_SW_EEEEENS5_IJNS4_10UnderscoreESZ_SZ_EEEEENS4_23SM90_TMA_LOAD_MULTICASTENS4_14ComposedLayoutINS4_7SwizzleILi3ELi4ELi3EEENS4_18smem_ptr_flag_bitsILi16EEENSU_INS5_IJNSA_ILi8EEESG_EEENS5_IJSG_SB_EEEEEEEvNS4_8identityENS4_13SM90_TMA_LOADES1C_vS1D_EENS_8epilogue10collective6detail29Sm90TmaWarpSpecializedAdapterINS1H_15DefaultEpilogueISJ_SK_SK_NS1G_6thread17LinearCombinationISJ_Li1EffLNS1L_9ScaleType4KindE0ELNS_15FloatRoundStyleE2ESJ_EENS1_15EpilogueDefaultEEEEEvvEEEEvNT_6ParamsE --------------------------
	.section	.text._ZN7cutlass13device_kernelINS_4gemm6kernel13GemmUniversalIN4cute5tupleIJiiiiEEENS1_10collective13CollectiveMmaINS1_34MainloopSm90TmaGmmaWarpSpecializedILi5ENS5_IJNS4_1CILi1EEENSA_ILi2EEESB_EEENS1_32KernelTmaWarpSpecializedPingpongEEENS5_IJNSA_ILi64EEENSA_ILi128EEESG_EEENS_6half_tENS5_IJlSB_lEEESJ_SK_NS4_8TiledMMAINS4_8MMA_AtomIJNS4_4SM904GMMA26MMA_64x128x16_F32F16F16_SSILNSO_5MajorE0ELSQ_0ELNSO_7ScaleInE1ELSR_1EEEEEENS4_6LayoutINS5_IJSB_SB_SB_EEENS5_IJNSA_ILi0EEESW_SW_EEEEENS5_IJNS4_10UnderscoreESZ_SZ_EEEEENS4_23SM90_TMA_LOAD_MULTICASTENS4_14ComposedLayoutINS4_7SwizzleILi3ELi4ELi3EEENS4_18smem_ptr_flag_bitsILi16EEENSU_INS5_IJNSA_ILi8EEESG_EEENS5_IJSG_SB_EEEEEEEvNS4_8identityENS4_13SM90_TMA_LOADES1C_vS1D_EENS_8epilogue10collective6detail29Sm90TmaWarpSpecializedAdapterINS1H_15DefaultEpilogueISJ_SK_SK_NS1G_6thread17LinearCombinationISJ_Li1EffLNS1L_9ScaleType4KindE0ELNS_15FloatRoundStyleE2ESJ_EENS1_15EpilogueDefaultEEEEEvvEEEEvNT_6ParamsE,"ax",@progbits
	.align	128
.text._ZN7cutlass13device_kernelINS_4gemm6kernel13GemmUniversalIN4cute5tupleIJiiiiEEENS1_10collective13CollectiveMmaINS1_34MainloopSm90TmaGmmaWarpSpecializedILi5ENS5_IJNS4_1CILi1EEENSA_ILi2EEESB_EEENS1_32KernelTmaWarpSpecializedPingpongEEENS5_IJNSA_ILi64EEENSA_ILi128EEESG_EEENS_6half_tENS5_IJlSB_lEEESJ_SK_NS4_8TiledMMAINS4_8MMA_AtomIJNS4_4SM904GMMA26MMA_64x128x16_F32F16F16_SSILNSO_5MajorE0ELSQ_0ELNSO_7ScaleInE1ELSR_1EEEEEENS4_6LayoutINS5_IJSB_SB_SB_EEENS5_IJNSA_ILi0EEESW_SW_EEEEENS5_IJNS4_10UnderscoreESZ_SZ_EEEEENS4_23SM90_TMA_LOAD_MULTICASTENS4_14ComposedLayoutINS4_7SwizzleILi3ELi4ELi3EEENS4_18smem_ptr_flag_bitsILi16EEENSU_INS5_IJNSA_ILi8EEESG_EEENS5_IJSG_SB_EEEEEEEvNS4_8identityENS4_13SM90_TMA_LOADES1C_vS1D_EENS_8epilogue10collective6detail29Sm90TmaWarpSpecializedAdapterINS1H_15DefaultEpilogueISJ_SK_SK_NS1G_6thread17LinearCombinationISJ_Li1EffLNS1L_9ScaleType4KindE0ELNS_15FloatRoundStyleE2ESJ_EENS1_15EpilogueDefaultEEEEEvvEEEEvNT_6ParamsE:
        .type           _ZN7cutlass13device_kernelINS_4gemm6kernel13GemmUniversalIN4cute5tupleIJiiiiEEENS1_10collective13CollectiveMmaINS1_34MainloopSm90TmaGmmaWarpSpecializedILi5ENS5_IJNS4_1CILi1EEENSA_ILi2EEESB_EEENS1_32KernelTmaWarpSpecializedPingpongEEENS5_IJNSA_ILi64EEENSA_ILi128EEESG_EEENS_6half_tENS5_IJlSB_lEEESJ_SK_NS4_8TiledMMAINS4_8MMA_AtomIJNS4_4SM904GMMA26MMA_64x128x16_F32F16F16_SSILNSO_5MajorE0ELSQ_0ELNSO_7ScaleInE1ELSR_1EEEEEENS4_6LayoutINS5_IJSB_SB_SB_EEENS5_IJNSA_ILi0EEESW_SW_EEEEENS5_IJNS4_10UnderscoreESZ_SZ_EEEEENS4_23SM90_TMA_LOAD_MULTICASTENS4_14ComposedLayoutINS4_7SwizzleILi3ELi4ELi3EEENS4_18smem_ptr_flag_bitsILi16EEENSU_INS5_IJNSA_ILi8EEESG_EEENS5_IJSG_SB_EEEEEEEvNS4_8identityENS4_13SM90_TMA_LOADES1C_vS1D_EENS_8epilogue10collective6detail29Sm90TmaWarpSpecializedAdapterINS1H_15DefaultEpilogueISJ_SK_SK_NS1G_6thread17LinearCombinationISJ_Li1EffLNS1L_9ScaleType4KindE0ELNS_15FloatRoundStyleE2ESJ_EENS1_15EpilogueDefaultEEEEEvvEEEEvNT_6ParamsE,@function
        .size           _ZN7cutlass13device_kernelINS_4gemm6kernel13GemmUniversalIN4cute5tupleIJiiiiEEENS1_10collective13CollectiveMmaINS1_34MainloopSm90TmaGmmaWarpSpecializedILi5ENS5_IJNS4_1CILi1EEENSA_ILi2EEESB_EEENS1_32KernelTmaWarpSpecializedPingpongEEENS5_IJNSA_ILi64EEENSA_ILi128EEESG_EEENS_6half_tENS5_IJlSB_lEEESJ_SK_NS4_8TiledMMAINS4_8MMA_AtomIJNS4_4SM904GMMA26MMA_64x128x16_F32F16F16_SSILNSO_5MajorE0ELSQ_0ELNSO_7ScaleInE1ELSR_1EEEEEENS4_6LayoutINS5_IJSB_SB_SB_EEENS5_IJNSA_ILi0EEESW_SW_EEEEENS5_IJNS4_10UnderscoreESZ_SZ_EEEEENS4_23SM90_TMA_LOAD_MULTICASTENS4_14ComposedLayoutINS4_7SwizzleILi3ELi4ELi3EEENS4_18smem_ptr_flag_bitsILi16EEENSU_INS5_IJNSA_ILi8EEESG_EEENS5_IJSG_SB_EEEEEEEvNS4_8identityENS4_13SM90_TMA_LOADES1C_vS1D_EENS_8epilogue10collective6detail29Sm90TmaWarpSpecializedAdapterINS1H_15DefaultEpilogueISJ_SK_SK_NS1G_6thread17LinearCombinationISJ_Li1EffLNS1L_9ScaleType4KindE0ELNS_15FloatRoundStyleE2ESJ_EENS1_15EpilogueDefaultEEEEEvvEEEEvNT_6ParamsE,(.L_x_203 - _ZN7cutlass13device_kernelINS_4gemm6kernel13GemmUniversalIN4cute5tupleIJiiiiEEENS1_10collective13CollectiveMmaINS1_34MainloopSm90TmaGmmaWarpSpecializedILi5ENS5_IJNS4_1CILi1EEENSA_ILi2EEESB_EEENS1_32KernelTmaWarpSpecializedPingpongEEENS5_IJNSA_ILi64EEENSA_ILi128EEESG_EEENS_6half_tENS5_IJlSB_lEEESJ_SK_NS4_8TiledMMAINS4_8MMA_AtomIJNS4_4SM904GMMA26MMA_64x128x16_F32F16F16_SSILNSO_5MajorE0ELSQ_0ELNSO_7ScaleInE1ELSR_1EEEEEENS4_6LayoutINS5_IJSB_SB_SB_EEENS5_IJNSA_ILi0EEESW_SW_EEEEENS5_IJNS4_10UnderscoreESZ_SZ_EEEEENS4_23SM90_TMA_LOAD_MULTICASTENS4_14ComposedLayoutINS4_7SwizzleILi3ELi4ELi3EEENS4_18smem_ptr_flag_bitsILi16EEENSU_INS5_IJNSA_ILi8EEESG_EEENS5_IJSG_SB_EEEEEEEvNS4_8identityENS4_13SM90_TMA_LOADES1C_vS1D_EENS_8epilogue10collective6detail29Sm90TmaWarpSpecializedAdapterINS1H_15DefaultEpilogueISJ_SK_SK_NS1G_6thread17LinearCombinationISJ_Li1EffLNS1L_9ScaleType4KindE0ELNS_15FloatRoundStyleE2ESJ_EENS1_15EpilogueDefaultEEEEEvvEEEEvNT_6ParamsE)
        .other          _ZN7cutlass13device_kernelINS_4gemm6kernel13GemmUniversalIN4cute5tupleIJiiiiEEENS1_10collective13CollectiveMmaINS1_34MainloopSm90TmaGmmaWarpSpecializedILi5ENS5_IJNS4_1CILi1EEENSA_ILi2EEESB_EEENS1_32KernelTmaWarpSpecializedPingpongEEENS5_IJNSA_ILi64EEENSA_ILi128EEESG_EEENS_6half_tENS5_IJlSB_lEEESJ_SK_NS4_8TiledMMAINS4_8MMA_AtomIJNS4_4SM904GMMA26MMA_64x128x16_F32F16F16_SSILNSO_5MajorE0ELSQ_0ELNSO_7ScaleInE1ELSR_1EEEEEENS4_6LayoutINS5_IJSB_SB_SB_EEENS5_IJNSA_ILi0EEESW_SW_EEEEENS5_IJNS4_10UnderscoreESZ_SZ_EEEEENS4_23SM90_TMA_LOAD_MULTICASTENS4_14ComposedLayoutINS4_7SwizzleILi3ELi4ELi3EEENS4_18smem_ptr_flag_bitsILi16EEENSU_INS5_IJNSA_ILi8EEESG_EEENS5_IJSG_SB_EEEEEEEvNS4_8identityENS4_13SM90_TMA_LOADES1C_vS1D_EENS_8epilogue10collective6detail29Sm90TmaWarpSpecializedAdapterINS1H_15DefaultEpilogueISJ_SK_SK_NS1G_6thread17LinearCombinationISJ_Li1EffLNS1L_9ScaleType4KindE0ELNS_15FloatRoundStyleE2ESJ_EENS1_15EpilogueDefaultEEEEEvvEEEEvNT_6ParamsE,@"STO_CUDA_ENTRY STV_DEFAULT"
_ZN7cutlass13device_kernelINS_4gemm6kernel13GemmUniversalIN4cute5tupleIJiiiiEEENS1_10collective13CollectiveMmaINS1_34MainloopSm90TmaGmmaWarpSpecializedILi5ENS5_IJNS4_1CILi1EEENSA_ILi2EEESB_EEENS1_32KernelTmaWarpSpecializedPingpongEEENS5_IJNSA_ILi64EEENSA_ILi128EEESG_EEENS_6half_tENS5_IJlSB_lEEESJ_SK_NS4_8TiledMMAINS4_8MMA_AtomIJNS4_4SM904GMMA26MMA_64x128x16_F32F16F16_SSILNSO_5MajorE0ELSQ_0ELNSO_7ScaleInE1ELSR_1EEEEEENS4_6LayoutINS5_IJSB_SB_SB_EEENS5_IJNSA_ILi0EEESW_SW_EEEEENS5_IJNS4_10UnderscoreESZ_SZ_EEEEENS4_23SM90_TMA_LOAD_MULTICASTENS4_14ComposedLayoutINS4_7SwizzleILi3ELi4ELi3EEENS4_18smem_ptr_flag_bitsILi16EEENSU_INS5_IJNSA_ILi8EEESG_EEENS5_IJSG_SB_EEEEEEEvNS4_8identityENS4_13SM90_TMA_LOADES1C_vS1D_EENS_8epilogue10collective6detail29Sm90TmaWarpSpecializedAdapterINS1H_15DefaultEpilogueISJ_SK_SK_NS1G_6thread17LinearCombinationISJ_Li1EffLNS1L_9ScaleType4KindE0ELNS_15FloatRoundStyleE2ESJ_EENS1_15EpilogueDefaultEEEEEvvEEEEvNT_6ParamsE:
[----:B------:R-:W0:Y:S02]  /*0000*/  LDC R1, c[0x0][0x28] ;  /* 0x00000a00ff017b82 */ /* 0x000e240000000800 */
[----:B0-----:R-:W-:Y:S01]  /*0010*/  VIADD R1, R1, 0xfffffff8 ;  /* 0xfffffff801017836 */ /* 0x001fe20000000000 */
[----:B------:R-:W0:Y:S01]  /*0020*/  S2R R4, SR_TID.X ;  /* 0x0000000000047919 */ /* 0x000e220000002100 */
[----:B------:R-:W-:Y:S01]  /*0030*/  ELECT P0, URZ, PT ;  /* 0x00000000003f782f */ /* 0x000fe20003800000 */
[----:B------:R-:W-:Y:S01]  /*0040*/  BSSY B0, `(.L_x_0) ;  /* 0x000000f000007945 */ /* 0x000fe20003800000 */
[--C-:B0-----:R-:W-:Y:S02]  /*0050*/  SHF.R.U32.HI R0, RZ, 0x5, R4.reuse ;  /* 0x00000005ff007819 */ /* 0x101fe40000011604 */
[----:B------:R-:W-:-:S03]  /*0060*/  SHF.R.U32.HI R7, RZ, 0x7, R4 ;  /* 0x00000007ff077819 */ /* 0x000fc60000011604 */
[----:B------:R-:W0:Y:S04]  /*0070*/  SHFL.IDX PT, R2, R0, RZ, 0x1f ;  /* 0x00001fff00027589 */ /* 0x000e2800000e0000 */
[----:B------:R1:W2:Y:S01]  /*0080*/  SHFL.IDX PT, R8, R7, RZ, 0x1f ;  /* 0x00001fff07087589 */ /* 0x0002a200000e0000 */
[----:B0-----:R-:W-:-:S13]  /*0090*/  ISETP.NE.OR P0, PT, R2, RZ, !P0 ;  /* 0x000000ff0200720c */ /* 0x001fda0004705670 */
[----:B-12---:R-:W-:Y:S05]  /*00a0*/  @P0 BRA `(.L_x_1) ;  /* 0x0000000000200947 */ /* 0x006fea0003800000 */
[----:B------:R-:W-:Y:S02]  /*00b0*/  ULDC.64 UR4, c[0x0][0x198] ;  /* 0x0000660000047ab9 */ /* 0x000fe40000000a00 */
[----:B------:R-:W-:Y:S02]  /*00c0*/  UIADD3 UR6, UP0, UR4, 0xf0, URZ ;  /* 0x000000f004067890 */ /* 0x000fe4000ff1e03f */
[----:B------:R-:W-:Y:S02]  /*00d0*/  UIADD3 UR4, UP1, UR4, 0x1f0, URZ ;  /* 0x000001f004047890 */ /* 0x000fe4000ff3e03f */
[----:B------:R-:W-:Y:S02]  /*00e0*/  UIADD3.X UR7, URZ, UR5, URZ, UP0, !UPT ;  /* 0x000000053f077290 */ /* 0x000fe400087fe43f */
[----:B------:R-:W-:-:S07]  /*00f0*/  UIADD3.X UR5, URZ, UR5, URZ, UP1, !UPT ;  /* 0x000000053f057290 */ /* 0x000fce0008ffe43f */
[----:B------:R0:W-:Y:S02]  /*0100*/  UTMACCTL.PF [UR6] ;  /* 0x00000000060079b9 */ /* 0x0001e40008040000 */
[----:B------:R0:W-:Y:S02]  /*0110*/  UTMACCTL.PF [UR4] ;  /* 0x00000000040079b9 */ /* 0x0001e40008040000 */
[----:B0-----:R-:W-:Y:S01]  /*0120*/  NOP ;  /* 0x0000000000007918 */ /* 0x001fe20000000000 */
.L_x_1:
[----:B------:R-:W-:Y:S05]  /*0130*/  BSYNC B0 ;  /* 0x0000000000007941 */ /* 0x000fea0003800000 */
.L_x_0:
[----:B------:R-:W0:Y:S01]  /*0140*/  SHFL.IDX PT, R9, R0, RZ, 0x1f ;  /* 0x00001fff00097589 */ /* 0x000e2200000e0000 */
[----:B------:R-:W-:Y:S02]  /*0150*/  SHF.R.S32.HI R3, RZ, 0x1f, R4 ;  /* 0x0000001fff037819 */ /* 0x000fe40000011404 */
[----:B0-----:R-:W-:-:S13]  /*0160*/  ISETP.NE.AND P0, PT, R9, RZ, PT ;  /* 0x000000ff0900720c */ /* 0x001fda0003f05270 */
[----:B------:R-:W-:Y:S05]  /*0170*/  @P0 BRA `(.L_x_2) ;  /* 0x0000000000600947 */ /* 0x000fea0003800000 */
[----:B------:R-:W0:Y:S01]  /*0180*/  S2UR UR8, SR_CgaCtaId ;  /* 0x00000000000879c3 */ /* 0x000e220000008800 */
[----:B------:R-:W-:Y:S01]  /*0190*/  UMOV UR4, 0x400 ;  /* 0x0000040000047882 */ /* 0x000fe20000000000 */
[----:B------:R-:W-:Y:S01]  /*01a0*/  UMOV UR5, 0x1 ;  /* 0x0000000100057882 */ /* 0x000fe20000000000 */
[----:B------:R-:W-:Y:S01]  /*01b0*/  UMOV UR6, 0x2 ;  /* 0x0000000200067882 */ /* 0x000fe20000000000 */
[----:B------:R-:W-:Y:S01]  /*01c0*/  ELECT P0, URZ, PT ;  /* 0x00000000003f782f */ /* 0x000fe20003800000 */
[----:B------:R-:W-:-:S04]  /*01d0*/  UIADD3 UR6, -UR6, 0x100000, URZ ;  /* 0x0010000006067890 */ /* 0x000fc8000fffe13f */
[----:B------:R-:W-:Y:S02]  /*01e0*/  USHF.L.U32 UR7, UR6, 0xb, URZ ;  /* 0x0000000b06077899 */ /* 0x000fe4000800063f */
[----:B------:R-:W-:Y:S02]  /*01f0*/  USHF.L.U32 UR6, UR6, 0x1, URZ ;  /* 0x0000000106067899 */ /* 0x000fe4000800063f */
[----:B0-----:R-:W-:Y:S02]  /*0200*/  ULEA UR8, UR8, UR4, 0x18 ;  /* 0x0000000408087291 */ /* 0x001fe4000f8ec03f */
[----:B------:R-:W-:-:S04]  /*0210*/  UIADD3 UR4, -UR5, 0x100000, URZ ;  /* 0x0010000005047890 */ /* 0x000fc8000fffe13f */
[----:B------:R-:W-:Y:S02]  /*0220*/  USHF.L.U32 UR5, UR4, 0xb, URZ ;  /* 0x0000000b04057899 */ /* 0x000fe4000800063f */
[----:B------:R-:W-:Y:S01]  /*0230*/  USHF.L.U32 UR4, UR4, 0x1, URZ ;  /* 0x0000000104047899 */ /* 0x000fe2000800063f */
[----:B------:R-:W0:Y:S11]  /*0240*/  FENCE.VIEW.ASYNC.S ;  /* 0x00000000000073c6 */ /* 0x000e360000000000 */
[----:B0-----:R0:W1:Y:S01]  /*0250*/  SYNCS.EXCH.64 URZ, [UR8], UR4 ;  /* 0x00000004083f75b2 */ /* 0x0010620008000100 */
[----:B------:R0:W2:Y:S01]  /*0260*/  SYNCS.EXCH.64 URZ, [UR8+0x28], UR6 ;  /* 0x00002806083f75b2 */ /* 0x0000a20008000100 */
[----:B------:R0:W3:Y:S01]  /*0270*/  SYNCS.EXCH.64 URZ, [UR8+0x8], UR4 ;  /* 0x00000804083f75b2 */ /* 0x0000e20008000100 */
[----:B------:R0:W4:Y:S01]  /*0280*/  SYNCS.EXCH.64 URZ, [UR8+0x30], UR6 ;  /* 0x00003006083f75b2 */ /* 0x0001220008000100 */
[----:B------:R0:W0:Y:S01]  /*0290*/  SYNCS.EXCH.64 URZ, [UR8+0x10], UR4 ;  /* 0x00001004083f75b2 */ /* 0x0000220008000100 */
[----:B------:R0:W0:Y:S01]  /*02a0*/  SYNCS.EXCH.64 URZ, [UR8+0x38], UR6 ;  /* 0x00003806083f75b2 */ /* 0x0000220008000100 */
[----:B------:R0:W0:Y:S01]  /*02b0*/  SYNCS.EXCH.64 URZ, [UR8+0x18], UR4 ;  /* 0x00001804083f75b2 */ /* 0x0000220008000100 */
[----:B------:R0:W0:Y:S01]  /*02c0*/  SYNCS.EXCH.64 URZ, [UR8+0x40], UR6 ;  /* 0x00004006083f75b2 */ /* 0x0000220008000100 */
[----:B------:R0:W0:Y:S01]  /*02d0*/  SYNCS.EXCH.64 URZ, [UR8+0x20], UR4 ;  /* 0x00002004083f75b2 */ /* 0x0000220008000100 */
[----:B------:R0:W0:Y:S01]  /*02e0*/  SYNCS.EXCH.64 URZ, [UR8+0x48], UR6 ;  /* 0x00004806083f75b2 */ /* 0x0000220008000100 */
[----:B------:R-:W-:Y:S01]  /*02f0*/  NOP ;  /* 0x0000000000007918 */ /* 0x000fe20000000000 */
.L_x_2:
[----:B------:R-:W5:Y:S01]  /*0300*/  SHFL.IDX PT, R12, R0, RZ, 0x1f ;  /* 0x00001fff000c7589 */ /* 0x000f6200000e0000 */
[----:B------:R-:W-:Y:S01]  /*0310*/  LEA.HI R3, R3, R4, RZ, 0x7 ;  /* 0x0000000403037211 */ /* 0x000fe200078f38ff */
[----:B------:R-:W1:Y:S01]  /*0320*/  S2UR UR12, SR_CTAID.X ;  /* 0x00000000000c79c3 */ /* 0x000e620000002500 */
[----:B------:R-:W-:Y:S01]  /*0330*/  ELECT P0, URZ, PT ;  /* 0x00000000003f782f */ /* 0x000fe20003800000 */
[----:B------:R2:W3:Y:S01]  /*0340*/  SHFL.IDX PT, R11, R0, RZ, 0x1f ;  /* 0x00001fff000b7589 */ /* 0x0004e200000e0000 */
[----:B------:R-:W-:Y:S02]  /*0350*/  LOP3.LUT R3, R3, 0xffffff80, RZ, 0xc0, !PT ;  /* 0xffffff8003037812 */ /* 0x000fe400078ec0ff */
[----:B------:R-:W-:Y:S01]  /*0360*/  ELECT P1, URZ, PT ;  /* 0x00000000003f782f */ /* 0x000fe20003820000 */
[----:B------:R-:W-:Y:S01]  /*0370*/  NOP ;  /* 0x0000000000007918 */ /* 0x000fe20000000000 */
[----:B------:R-:W4:Y:S01]  /*0380*/  S2R R6, SR_CTAID.Y ;  /* 0x0000000000067919 */ /* 0x000f220000002600 */
[----:B0-----:R-:W-:Y:S01]  /*0390*/  ULDC UR4, c[0x0][0x150] ;  /* 0x0000540000047ab9 */ /* 0x001fe20000000800 */
[----:B------:R-:W-:Y:S01]  /*03a0*/  IMAD.IADD R5, R4, 0x1, -R3 ;  /* 0x0000000104057824 */ /* 0x000fe200078e0a03 */
[----:B------:R-:W0:Y:S01]  /*03b0*/  LDC R25, c[0x0][0x148] ;  /* 0x00005200ff197b82 */ /* 0x000e220000000800 */
[----:B--2---:R-:W-:Y:S01]  /*03c0*/  SHF.R.S32.HI R0, RZ, 0x1f, R9 ;  /* 0x0000001fff007819 */ /* 0x004fe20000011409 */
[----:B------:R-:W2:Y:S01]  /*03d0*/  SHFL.IDX PT, R15, R7, RZ, 0x1f ;  /* 0x00001fff070f7589 */ /* 0x000ea200000e0000 */
[----:B------:R-:W-:Y:S01]  /*03e0*/  UMOV UR11, 0x80 ;  /* 0x00000080000b7882 */ /* 0x000fe20000000000 */
[----:B------:R-:W-:Y:S01]  /*03f0*/  SHF.R.S32.HI R20, RZ, 0x1f, R5 ;  /* 0x0000001fff147819 */ /* 0x000fe20000011405 */
[----:B------:R-:W-:Y:S01]  /*0400*/  NOP ;  /* 0x0000000000007918 */ /* 0x000fe20000000000 */
[----:B------:R-:W-:Y:S01]  /*0410*/  LEA.HI R0, R0, R9, RZ, 0x2 ;  /* 0x0000000900007211 */ /* 0x000fe200078f10ff */
[----:B------:R-:W-:Y:S01]  /*0420*/  VIADD R35, R8, 0xffffffff ;  /* 0xffffffff08237836 */ /* 0x000fe20000000000 */
[----:B------:R-:W-:Y:S01]  /*0430*/  LEA.HI R3, R20, R5, RZ, 0x3 ;  /* 0x0000000514037211 */ /* 0x000fe200078f18ff */
[----:B------:R-:W2:Y:S01]  /*0440*/  LDC R13, c[0x0][0x140] ;  /* 0x00005000ff0d7b82 */ /* 0x000ea20000000800 */
[----:B------:R-:W-:-:S02]  /*0450*/  LOP3.LUT R0, R0, 0x3ffffffc, RZ, 0xc0, !PT ;  /* 0x3ffffffc00007812 */ /* 0x000fc400078ec0ff */
[--C-:B------:R-:W-:Y:S02]  /*0460*/  SHF.R.S32.HI R10, RZ, 0x3, R3.reuse ;  /* 0x00000003ff0a7819 */ /* 0x100fe40000011403 */
[----:B------:R-:W-:Y:S01]  /*0470*/  SHF.R.S32.HI R3, RZ, 0x1f, R3 ;  /* 0x0000001fff037819 */ /* 0x000fe20000011403 */
[----:B------:R-:W-:Y:S01]  /*0480*/  IMAD.IADD R0, R9, 0x1, -R0 ;  /* 0x0000000109007824 */ /* 0x000fe200078e0a00 */
[----:B-----5:R-:W-:Y:S02]  /*0490*/  ISETP.NE.OR P0, PT, R12, RZ, !P0 ;  /* 0x000000ff0c00720c */ /* 0x020fe40004705670 */
[----:B------:R-:W-:Y:S01]  /*04a0*/  LEA.HI R3, R3, R10, RZ, 0x2 ;  /* 0x0000000a03037211 */ /* 0x000fe200078f10ff */
[----:B------:R-:W5:Y:S01]  /*04b0*/  LDC R12, c[0x0][0x144] ;  /* 0x00005100ff0c7b82 */ /* 0x000f620000000800 */
[----:B---3--:R-:W-:Y:S02]  /*04c0*/  ISETP.NE.OR P1, PT, R11, RZ, !P1 ;  /* 0x000000ff0b00720c */ /* 0x008fe40004f25670 */
[----:B------:R-:W-:-:S02]  /*04d0*/  LOP3.LUT R11, R3, 0xfffffffc, RZ, 0xc0, !PT ;  /* 0xfffffffc030b7812 */ /* 0x000fc400078ec0ff */
[----:B------:R-:W-:Y:S02]  /*04e0*/  SHF.R.S32.HI R3, RZ, 0x1f, R2 ;  /* 0x0000001fff037819 */ /* 0x000fe40000011402 */
[----:B------:R-:W-:Y:S01]  /*04f0*/  ISETP.GE.U32.AND P5, PT, R35, 0x2, PT ;  /* 0x000000022300780c */ /* 0x000fe20003fa6070 */
[----:B------:R-:W-:Y:S01]  /*0500*/  IMAD.IADD R11, R10, 0x1, -R11 ;  /* 0x000000010a0b7824 */ /* 0x000fe200078e0a0b */
[----:B-1----:R-:W-:Y:S01]  /*0510*/  I2FP.F32.U32 R10, UR12 ;  /* 0x0000000c000a7c45 */ /* 0x002fe20008201000 */
[----:B------:R-:W-:Y:S01]  /*0520*/  VOTEU.ALL UP0, P0 ;  /* 0x00000000003f7886 */ /* 0x000fe20000000000 */
[----:B----4-:R-:W-:Y:S01]  /*0530*/  I2FP.F32.U32 R9, R6 ;  /* 0x0000000600097245 */ /* 0x010fe20000201000 */
[----:B------:R-:W-:Y:S01]  /*0540*/  IMAD R0, R0, 0x4, R11 ;  /* 0x0000000400007824 */ /* 0x000fe200078e020b */
[----:B------:R-:W-:Y:S01]  /*0550*/  LEA.HI R3, R3, R2, RZ, 0x2 ;  /* 0x0000000203037211 */ /* 0x000fe200078f10ff */
[----:B------:R-:W-:Y:S01]  /*0560*/  VOTEU.ALL UP1, P1 ;  /* 0x00000000003f7886 */ /* 0x000fe20000820000 */
[----:B------:R-:W-:Y:S01]  /*0570*/  FMUL R10, R10, UR4 ;  /* 0x000000040a0a7c20 */ /* 0x000fe20008400000 */
[----:B------:R-:W1:Y:S01]  /*0580*/  @!UP0 S2UR UR7, SR_CgaCtaId ;  /* 0x00000000000789c3 */ /* 0x000e620000008800 */
[----:B------:R-:W-:Y:S01]  /*0590*/  ULDC UR4, c[0x0][0x154] ;  /* 0x0000550000047ab9 */ /* 0x000fe20000000800 */
[----:B------:R-:W-:Y:S01]  /*05a0*/  LOP3.LUT R3, R3, 0xfffffffc, RZ, 0xc0, !PT ;  /* 0xfffffffc03037812 */ /* 0x000fe200078ec0ff */
[----:B------:R-:W-:Y:S01]  /*05b0*/  FMUL R9, R9, UR4 ;  /* 0x0000000409097c20 */ /* 0x000fe20008400000 */
[----:B------:R-:W-:Y:S01]  /*05c0*/  UMOV UR4, 0x20 ;  /* 0x0000002000047882 */ /* 0x000fe20000000000 */
[----:B------:R-:W3:Y:S01]  /*05d0*/  F2I.U32.TRUNC.NTZ R10, R10 ;  /* 0x0000000a000a7305 */ /* 0x000ee2000020f000 */
[----:B------:R-:W-:Y:S01]  /*05e0*/  @!UP0 UMOV UR6, 0x400 ;  /* 0x0000040000068882 */ /* 0x000fe20000000000 */
[----:B------:R-:W-:Y:S01]  /*05f0*/  IMAD.IADD R14, R2, 0x1, -R3 ;  /* 0x00000001020e7824 */ /* 0x000fe200078e0a03 */
[----:B------:R-:W4:Y:S01]  /*0600*/  @!UP1 S2UR UR10, SR_CgaCtaId ;  /* 0x00000000000a99c3 */ /* 0x000f220000008800 */
[----:B------:R-:W-:Y:S01]  /*0610*/  IMAD.SHL.U32 R3, R0, 0x4, RZ ;  /* 0x0000000400037824 */ /* 0x000fe200078e00ff */
[----:B------:R-:W-:-:S04]  /*0620*/  @!UP0 UIADD3 UR4, -UR4, 0x100000, URZ ;  /* 0x0010000004048890 */ /* 0x000fc8000fffe13f */
[----:B------:R-:W-:Y:S02]  /*0630*/  @!UP0 USHF.L.U32 UR5, UR4, 0xb, URZ ;  /* 0x0000000b04058899 */ /* 0x000fe4000800063f */
[----:B------:R-:W-:Y:S01]  /*0640*/  @!UP0 USHF.L.U32 UR4, UR4, 0x1, URZ ;  /* 0x0000000104048899 */ /* 0x000fe2000800063f */
[----:B--2---:R-:W-:Y:S01]  /*0650*/  ISETP.EQ.U32.AND P3, PT, R13, 0x1, PT ;  /* 0x000000010d00780c */ /* 0x004fe20003f62070 */
[----:B------:R-:W-:Y:S01]  /*0660*/  @!UP1 UMOV UR9, 0x400 ;  /* 0x0000040000099882 */ /* 0x000fe20000000000 */
[----:B------:R-:W2:Y:S01]  /*0670*/  F2I.U32.TRUNC.NTZ R9, R9 ;  /* 0x0000000900097305 */ /* 0x000ea2000020f000 */
[----:B------:R-:W-:Y:S01]  /*0680*/  LOP3.LUT R88, R0, 0xc, R3, 0x78, !PT ;  /* 0x0000000c00587812 */ /* 0x000fe200078e7803 */
[----:B------:R-:W-:Y:S01]  /*0690*/  VOTEU.ALL UP2, P1 ;  /* 0x00000000003f7886 */ /* 0x000fe20000840000 */
[----:B------:R-:W-:Y:S01]  /*06a0*/  VOTEU.ALL UP3, P1 ;  /* 0x00000000003f7886 */ /* 0x000fe20000860000 */
[----:B------:R-:W-:Y:S01]  /*06b0*/  VOTEU.ALL UP4, P1 ;  /* 0x00000000003f7886 */ /* 0x000fe20000880000 */
[----:B------:R-:W-:Y:S01]  /*06c0*/  VOTEU.ALL UP5, P1 ;  /* 0x00000000003f7886 */ /* 0x000fe200008a0000 */
[----:B------:R-:W-:Y:S01]  /*06d0*/  ISETP.NE.AND P1, PT, R14, 0x3, PT ;  /* 0x000000030e00780c */ /* 0x000fe20003f25270 */
[----:B---3--:R-:W-:Y:S01]  /*06e0*/  IMAD.MOV R21, RZ, RZ, -R10 ;  /* 0x000000ffff157224 */ /* 0x008fe200078e0a0a */
[----:B------:R-:W-:-:S02]  /*06f0*/  R2UR UR43, R15 ;  /* 0x000000000f2b72ca */ /* 0x000fc400000e0000 */
[----:B------:R-:W-:Y:S01]  /*0700*/  ISETP.EQ.OR P1, PT, R14, RZ, !P1 ;  /* 0x000000ff0e00720c */ /* 0x000fe20004f22670 */
[----:B-1----:R-:W-:Y:S01]  /*0710*/  @!UP0 ULEA UR8, UR7, UR6, 0x18 ;  /* 0x0000000607088291 */ /* 0x002fe2000f8ec03f */
[----:B-----5:R-:W-:Y:S01]  /*0720*/  IMAD R21, R12, R21, UR12 ;  /* 0x0000000c0c157e24 */ /* 0x020fe2000f8e0215 */
[----:B------:R-:W-:-:S04]  /*0730*/  @!UP1 UIADD3 UR6, -UR11, 0x100000, URZ ;  /* 0x001000000b069890 */ /* 0x000fc8000fffe13f */
[----:B------:R-:W-:Y:S02]  /*0740*/  @!UP1 USHF.L.U32 UR7, UR6, 0xb, URZ ;  /* 0x0000000b06079899 */ /* 0x000fe4000800063f */
[----:B------:R-:W-:Y:S01]  /*0750*/  @!UP1 USHF.L.U32 UR6, UR6, 0x1, URZ ;  /* 0x0000000106069899 */ /* 0x000fe2000800063f */
[C---:B------:R-:W-:Y:S01]  /*0760*/  ISETP.EQ.AND P1, PT, R8.reuse, RZ, P1 ;  /* 0x000000ff0800720c */ /* 0x040fe20000f22270 */
[----:B--2---:R-:W-:Y:S01]  /*0770*/  IMAD.MOV R24, RZ, RZ, -R9 ;  /* 0x000000ffff187224 */ /* 0x004fe200078e0a09 */
[----:B------:R-:W-:Y:S01]  /*0780*/  VOTEU.ALL UP0, P0 ;  /* 0x00000000003f7886 */ /* 0x000fe20000000000 */
[----:B------:R-:W-:Y:S01]  /*0790*/  ISETP.NE.AND P2, PT, R8, RZ, PT ;  /* 0x000000ff0800720c */ /* 0x000fe20003f45270 */
[----:B----4-:R-:W-:Y:S01]  /*07a0*/  @!UP1 ULEA UR9, UR10, UR9, 0x18 ;  /* 0x000000090a099291 */ /* 0x010fe2000f8ec03f */
[----:B0-----:R-:W-:Y:S01]  /*07b0*/  IMAD R3, R25, R24, R6 ;  /* 0x0000001819037224 */ /* 0x001fe200078e0206 */
[----:B------:R-:W-:Y:S01]  /*07c0*/  VOTEU.ALL UP1, P0 ;  /* 0x00000000003f7886 */ /* 0x000fe20000020000 */
[----:B------:R-:W-:Y:S01]  /*07d0*/  LOP3.LUT P0, RZ, R5, 0x7, RZ, 0xc0, !PT ;  /* 0x0000000705ff7812 */ /* 0x000fe2000780c0ff */
[----:B------:R-:W0:Y:S02]  /*07e0*/  FENCE.VIEW.ASYNC.S ;  /* 0x00000000000073c6 */ /* 0x000e240000000000 */
[----:B0-----:R0:W1:Y:S01]  /*07f0*/  @!UP0 SYNCS.EXCH.64 URZ, [UR8+0x80], UR4 ;  /* 0x00008004083f85b2 */ /* 0x0010620008000100 */
[----:B------:R-:W-:-:S02]  /*0800*/  SEL R23, RZ, 0x1, !P1 ;  /* 0x00000001ff177807 */ /* 0x000fc40004800000 */
[----:B------:R-:W-:Y:S02]  /*0810*/  ISETP.NE.AND P4, PT, R3, R88, PT ;  /* 0x000000580300720c */ /* 0x000fe40003f85270 */
[----:B------:R-:W-:Y:S02]  /*0820*/  ISETP.LT.U32.AND P0, PT, R88, 0x2, !P0 ;  /* 0x000000025800780c */ /* 0x000fe40004701070 */
[----:B------:R-:W-:Y:S02]  /*0830*/  ISETP.EQ.OR P4, PT, R21, RZ, !P4 ;  /* 0x000000ff1500720c */ /* 0x000fe40006782670 */
[----:B------:R-:W-:Y:S02]  /*0840*/  SEL R23, R23, 0x2, P5 ;  /* 0x0000000217177807 */ /* 0x000fe40002800000 */
[----:B------:R-:W-:-:S04]  /*0850*/  PLOP3.LUT P0, PT, P0, P4, PT, 0x80, 0x0 ;  /* 0x000000000000781c */ /* 0x000fc80000709070 */
[----:B------:R-:W-:Y:S01]  /*0860*/  P2R R103, PR, RZ, 0x1 ;  /* 0x00000001ff677803 */ /* 0x000fe20000000000 */
[----:B------:R0:W2:Y:S01]  /*0870*/  @!UP1 SYNCS.EXCH.64 URZ, [UR8+0x88], UR4 ;  /* 0x00008804083f95b2 */ /* 0x0000a20008000100 */
[----:B------:R-:W-:Y:S01]  /*0880*/  NOP ;  /* 0x0000000000007918 */ /* 0x000fe20000000000 */
[----:B------:R0:W3:Y:S01]  /*0890*/  @!UP2 SYNCS.EXCH.64 URZ, [UR9+0x60], UR6 ;  /* 0x00006006093fa5b2 */ /* 0x0000e20008000100 */
[----:B------:R0:W4:Y:S01]  /*08a0*/  @!UP3 SYNCS.EXCH.64 URZ, [UR9+0x68], UR6 ;  /* 0x00006806093fb5b2 */ /* 0x0001220008000100 */
[----:B------:R0:W0:Y:S01]  /*08b0*/  @!UP4 SYNCS.EXCH.64 URZ, [UR9+0x70], UR6 ;  /* 0x00007006093fc5b2 */ /* 0x0000220008000100 */
[----:B------:R0:W0:Y:S01]  /*08c0*/  @!UP5 SYNCS.EXCH.64 URZ, [UR9+0x78], UR6 ;  /* 0x00007806093fd5b2 */ /* 0x0000220008000100 */
[----:B------:R-:W-:Y:S01]  /*08d0*/  NOP ;  /* 0x0000000000007918 */ /* 0x000fe20000000000 */
[----:B------:R-:W-:Y:S05]  /*08e0*/  @!P3 BRA `(.L_x_3) ;  /* 0x000000000008b947 */ /* 0x000fea0003800000 */
[----:B01234-:R-:W-:Y:S01]  /*08f0*/  UCGABAR_ARV ;  /* 0x00000000000079c7 */ /* 0x01ffe20008000000 */
[----:B------:R-:W-:Y:S05]  /*0900*/  BRA `(.L_x_4) ;  /* 0x0000000000047947 */ /* 0x000fea0003800000 */
.L_x_3:
[----:B01234-:R-:W-:Y:S01]  /*0910*/  NOP ;  /* 0x0000000000007918 */ /* 0x01ffe20000000000 */
.L_x_4:
[----:B------:R-:W-:Y:S01]  /*0920*/  ULDC.64 UR4, c[0x0][0x598] ;  /* 0x0001660000047ab9 */ /* 0x000fe20000000a00 */
[----:B------:R-:W-:Y:S01]  /*0930*/  ULDC.64 UR36, c[0x0][0x208] ;  /* 0x0000820000247ab9 */ /* 0x000fe20000000a00 */
[----:B------:R-:W-:-:S04]  /*0940*/  ISETP.NE.U32.AND P0, PT, RZ, UR4, PT ;  /* 0x00000004ff007c0c */ /* 0x000fc8000bf05070 */
[----:B------:R-:W-:-:S13]  /*0950*/  ISETP.NE.AND.EX P0, PT, RZ, UR5, PT, P0 ;  /* 0x00000005ff007c0c */ /* 0x000fda000bf05300 */
[----:B------:R-:W-:Y:S05]  /*0960*/  @!P0 BRA `(.L_x_5) ;  /* 0x00000000001c8947 */ /* 0x000fea0003800000 */
[----:B------:R-:W0:Y:S02]  /*0970*/  LDC.64 R2, c[0x0][0x598] ;  /* 0x00016600ff027b82 */ /* 0x000e240000000a00 */
[----:B0-----:R-:W2:Y:S02]  /*0980*/  LDG.E.64 R2, desc[UR36][R2.64] ;  /* 0x0000002402027981 */ /* 0x001ea4000c1e1b00 */
[----:B--2---:R-:W-:-:S04]  /*0990*/  ISETP.NE.U32.AND P0, PT, R2, RZ, PT ;  /* 0x000000ff0200720c */ /* 0x004fc80003f05070 */
[----:B------:R-:W-:-:S13]  /*09a0*/  ISETP.NE.AND.EX P0, PT, R3, RZ, PT, P0 ;  /* 0x000000ff0300720c */ /* 0x000fda0003f05300 */
[----:B------:R-:W-:Y:S05]  /*09b0*/  @!P0 BRA `(.L_x_5) ;  /* 0x0000000000088947 */ /* 0x000fea0003800000 */
[----:B------:R0:W5:Y:S01]  /*09c0*/  LD.E R89, desc[UR36][R2.64] ;  /* 0x0000002402597980 */ /* 0x000162000c101900 */
[----:B------:R-:W-:Y:S05]  /*09d0*/  BRA `(.L_x_6) ;  /* 0x0000000000247947 */ /* 0x000fea0003800000 */
.L_x_5:
[----:B------:R-:W-:Y:S02]  /*09e0*/  ULDC.64 UR4, c[0x0][0x588] ;  /* 0x0001620000047ab9 */ /* 0x000fe40000000a00 */
[----:B------:R-:W-:-:S04]  /*09f0*/  ISETP.NE.U32.AND P0, PT, RZ, UR4, PT ;  /* 0x00000004ff007c0c */ /* 0x000fc8000bf05070 */
[----:B------:R-:W-:-:S13]  /*0a00*/  ISETP.NE.AND.EX P0, PT, RZ, UR5, PT, P0 ;  /* 0x00000005ff007c0c */ /* 0x000fda000bf05300 */
[----:B------:R-:W-:Y:S05]  /*0a10*/  @!P0 BRA `(.L_x_7) ;  /* 0x00000000000c8947 */ /* 0x000fea0003800000 */
[----:B------:R-:W0:Y:S02]  /*0a20*/  LDC.64 R2, c[0x0][0x588] ;  /* 0x00016200ff027b82 */ /* 0x000e240000000a00 */
[----:B0-----:R1:W5:Y:S01]  /*0a30*/  LDG.E R89, desc[UR36][R2.64] ;  /* 0x0000002402597981 */ /* 0x001362000c1e1900 */
[----:B------:R-:W-:Y:S05]  /*0a40*/  BRA `(.L_x_6) ;  /* 0x0000000000087947 */ /* 0x000fea0003800000 */
.L_x_7:
[----:B------:R-:W-:Y:S02]  /*0a50*/  ULDC UR4, c[0x0][0x580] ;  /* 0x0001600000047ab9 */ /* 0x000fe40000000800 */
[----:B------:R-:W-:-:S07]  /*0a60*/  IMAD.U32 R89, RZ, RZ, UR4 ;  /* 0x00000004ff597e24 */ /* 0x000fce000f8e00ff */
.L_x_6:
[----:B------:R-:W-:Y:S02]  /*0a70*/  ULDC.64 UR4, c[0x0][0x5a0] ;  /* 0x0001680000047ab9 */ /* 0x000fe40000000a00 */
[----:B------:R-:W-:-:S04]  /*0a80*/  ISETP.NE.U32.AND P0, PT, RZ, UR4, PT ;  /* 0x00000004ff007c0c */ /* 0x000fc8000bf05070 */
[----:B------:R-:W-:-:S13]  /*0a90*/  ISETP.NE.AND.EX P0, PT, RZ, UR5, PT, P0 ;  /* 0x00000005ff007c0c */ /* 0x000fda000bf05300 */
[----:B------:R-:W-:Y:S05]  /*0aa0*/  @!P0 BRA `(.L_x_8) ;  /* 0x00000000001c8947 */ /* 0x000fea0003800000 */
[----:B01----:R-:W0:Y:S02]  /*0ab0*/  LDC.64 R2, c[0x0][0x5a0] ;  /* 0x00016800ff027b82 */ /* 0x003e240000000a00 */
[----:B0-----:R-:W2:Y:S02]  /*0ac0*/  LDG.E.64 R2, desc[UR36][R2.64] ;  /* 0x0000002402027981 */ /* 0x001ea4000c1e1b00 */
[----:B--2---:R-:W-:-:S04]  /*0ad0*/  ISETP.NE.U32.AND P0, PT, R2, RZ, PT ;  /* 0x000000ff0200720c */ /* 0x004fc80003f05070 */
[----:B------:R-:W-:-:S13]  /*0ae0*/  ISETP.NE.AND.EX P0, PT, R3, RZ, PT, P0 ;  /* 0x000000ff0300720c */ /* 0x000fda0003f05300 */
[----:B------:R-:W-:Y:S05]  /*0af0*/  @!P0 BRA `(.L_x_8) ;  /* 0x0000000000088947 */ /* 0x000fea0003800000 */
[----:B------:R0:W5:Y:S01]  /*0b00*/  LD.E R90, desc[UR36][R2.64] ;  /* 0x00000024025a7980 */ /* 0x000162000c101900 */
[----:B------:R-:W-:Y:S05]  /*0b10*/  BRA `(.L_x_9) ;  /* 0x0000000000247947 */ /* 0x000fea0003800000 */
.L_x_8:
[----:B------:R-:W-:Y:S02]  /*0b20*/  ULDC.64 UR4, c[0x0][0x590] ;  /* 0x0001640000047ab9 */ /* 0x000fe40000000a00 */
[----:B------:R-:W-:-:S04]  /*0b30*/  ISETP.NE.U32.AND P0, PT, RZ, UR4, PT ;  /* 0x00000004ff007c0c */ /* 0x000fc8000bf05070 */
[----:B------:R-:W-:-:S13]  /*0b40*/  ISETP.NE.AND.EX P0, PT, RZ, UR5, PT, P0 ;  /* 0x00000005ff007c0c */ /* 0x000fda000bf05300 */
[----:B------:R-:W-:Y:S05]  /*0b50*/  @!P0 BRA `(.L_x_10) ;  /* 0x00000000000c8947 */ /* 0x000fea0003800000 */
[----:B------:R-:W2:Y:S02]  /*0b60*/  LDC.64 R90, c[0x0][0x590] ;  /* 0x00016400ff5a7b82 */ /* 0x000ea40000000a00 */
[----:B--2---:R2:W5:Y:S01]  /*0b70*/  LDG.E R90, desc[UR36][R90.64] ;  /* 0x000000245a5a7981 */ /* 0x004562000c1e1900 */
[----:B------:R-:W-:Y:S05]  /*0b80*/  BRA `(.L_x_9) ;  /* 0x0000000000087947 */ /* 0x000fea0003800000 */
.L_x_10:
[----:B------:R-:W-:Y:S02]  /*0b90*/  ULDC UR4, c[0x0][0x584] ;  /* 0x0001610000047ab9 */ /* 0x000fe40000000800 */
[----:B------:R-:W-:-:S07]  /*0ba0*/  IMAD.U32 R90, RZ, RZ, UR4 ;  /* 0x00000004ff5a7e24 */ /* 0x000fce000f8e00ff */
.L_x_9:
[----:B01----:R-:W0:Y:S01]  /*0bb0*/  LDC R2, c[0x0][0x65c] ;  /* 0x00019700ff027b82 */ /* 0x003e220000000800 */
[----:B------:R-:W-:Y:S01]  /*0bc0*/  ULDC UR6, c[0x0][0x28c] ;  /* 0x0000a30000067ab9 */ /* 0x000fe20000000800 */
[----:B------:R-:W-:Y:S01]  /*0bd0*/  ISETP.NE.AND P0, PT, R8, 0x2, PT ;  /* 0x000000020800780c */ /* 0x000fe20003f05270 */
[----:B------:R-:W-:Y:S01]  /*0be0*/  UIADD3 UR6, UR6, 0x3f, URZ ;  /* 0x0000003f06067890 */ /* 0x000fe2000fffe03f */
[----:B------:R-:W-:Y:S01]  /*0bf0*/  IMAD.U32 R8, RZ, RZ, UR12 ;  /* 0x0000000cff087e24 */ /* 0x000fe2000f8e00ff */
[----:B------:R-:W-:Y:S01]  /*0c00*/  UMOV UR38, URZ ;  /* 0x0000003f00267c82 */ /* 0x000fe20008000000 */
[----:B------:R-:W-:Y:S01]  /*0c10*/  UMOV UR39, URZ ;  /* 0x0000003f00277c82 */ /* 0x000fe20008000000 */
[----:B------:R-:W-:Y:S01]  /*0c20*/  USHF.R.S32.HI UR7, URZ, 0x1f, UR6 ;  /* 0x0000001f3f077899 */ /* 0x000fe20008011406 */
[----:B------:R-:W-:-:S03]  /*0c30*/  ULDC.64 UR8, c[0x0][0x650] ;  /* 0x0001940000087ab9 */ /* 0x000fc60000000a00 */
[----:B------:R-:W-:-:S04]  /*0c40*/  ULEA.HI UR7, UR7, UR6, URZ, 0x6 ;  /* 0x0000000607077291 */ /* 0x000fc8000f8f303f */
[----:B------:R-:W-:Y:S01]  /*0c50*/  USHF.R.S32.HI UR40, URZ, 0x6, UR7 ;  /* 0x000000063f287899 */ /* 0x000fe20008011407 */
[----:B0-----:R-:W-:-:S13]  /*0c60*/  ISETP.NE.AND P1, PT, R2, 0x1, PT ;  /* 0x000000010200780c */ /* 0x001fda0003f25270 */
[----:B------:R-:W0:Y:S01]  /*0c70*/  @P1 LDC R17, c[0x0][0x10] ;  /* 0x00000400ff111b82 */ /* 0x000e220000000800 */
[----:B------:R-:W-:Y:S02]  /*0c80*/  @P1 IMAD.MOV.U32 R7, RZ, RZ, RZ ;  /* 0x000000ffff071224 */ /* 0x000fe400078e00ff */
[----:B------:R-:W-:-:S05]  /*0c90*/  @P1 IMAD.MOV.U32 R9, RZ, RZ, RZ ;  /* 0x000000ffff091224 */ /* 0x000fca00078e00ff */
[----:B------:R-:W1:Y:S01]  /*0ca0*/  @!P1 LDC R3, c[0x0][0xc] ;  /* 0x00000300ff039b82 */ /* 0x000e620000000800 */
[----:B------:R-:W-:Y:S01]  /*0cb0*/  ULDC UR4, c[0x0][0xc] ;  /* 0x0000030000047ab9 */ /* 0x000fe20000000800 */
[----:B------:R-:W-:Y:S02]  /*0cc0*/  ULDC UR5, c[0x0][0x10] ;  /* 0x0000040000057ab9 */ /* 0x000fe40000000800 */
[----:B------:R-:W-:-:S04]  /*0cd0*/  UIMAD.WIDE.U32 UR4, UR4, UR5, URZ ;  /* 0x00000005040472a5 */ /* 0x000fc8000f8e003f */
[----:B------:R-:W3:Y:S01]  /*0ce0*/  LDC R0, c[0x0][0x14] ;  /* 0x00000500ff007b82 */ /* 0x000ee20000000800 */
[----:B0-----:R-:W-:-:S04]  /*0cf0*/  @P1 IMAD.WIDE.U32 R16, R17, UR12, R6 ;  /* 0x0000000c11101c25 */ /* 0x001fc8000f8e0006 */
[----:B------:R-:W-:Y:S02]  /*0d00*/  @P1 IMAD.IADD R17, R17, 0x1, R9 ;  /* 0x0000000111111824 */ /* 0x000fe400078e0209 */
[----:B------:R-:W-:Y:S02]  /*0d10*/  IMAD.MOV.U32 R9, RZ, RZ, RZ ;  /* 0x000000ffff097224 */ /* 0x000fe400078e00ff */
[----:B-1----:R-:W-:-:S04]  /*0d20*/  @!P1 IMAD.WIDE.U32 R8, R6, R3, R8 ;  /* 0x0000000306089225 */ /* 0x002fc800078e0008 */
[----:B------:R-:W-:Y:S02]  /*0d30*/  @!P1 IMAD.MOV.U32 R16, RZ, RZ, R8 ;  /* 0x000000ffff109224 */ /* 0x000fe400078e0008 */
[----:B---3--:R-:W-:-:S04]  /*0d40*/  IMAD.WIDE.U32 R10, R0, UR4, RZ ;  /* 0x00000004000a7c25 */ /* 0x008fc8000f8e00ff */
[----:B------:R-:W-:Y:S01]  /*0d50*/  IMAD R3, R0, UR5, RZ ;  /* 0x0000000500037c24 */ /* 0x000fe2000f8e02ff */
[----:B------:R0:W-:Y:S01]  /*0d60*/  STL.64 [R1], R10 ;  /* 0x0000000a01007387 */ /* 0x0001e20000100a00 */
[----:B------:R-:W-:Y:S02]  /*0d70*/  @!P1 IMAD.MOV.U32 R17, RZ, RZ, R9 ;  /* 0x000000ffff119224 */ /* 0x000fe400078e0009 */
[----:B------:R-:W-:Y:S01]  /*0d80*/  IMAD.IADD R0, R11, 0x1, R3 ;  /* 0x000000010b007824 */ /* 0x000fe200078e0203 */
[----:B------:R-:W-:Y:S06]  /*0d90*/  @P0 BRA `(.L_x_11) ;  /* 0x0000000000200947 */ /* 0x000fec0003800000 */
[----:B------:R-:W-:Y:S01]  /*0da0*/  UISETP.GE.U32.AND UP0, UPT, UR40, 0x5, UPT ;  /* 0x000000052800788c */ /* 0x000fe2000bf06070 */
[----:B------:R-:W-:Y:S01]  /*0db0*/  IADD3 R16, P0, R16, R10, RZ ;  /* 0x0000000a10107210 */ /* 0x000fe20007f1e0ff */
[----:B------:R-:W-:Y:S01]  /*0dc0*/  UIMAD.WIDE.U32 UR4, UR40, -0x33333333, URZ ;  /* 0xcccccccd280478a5 */ /* 0x000fe2000f8e003f */
[----:B------:R-:W-:-:S03]  /*0dd0*/  UMOV UR39, URZ ;  /* 0x0000003f00277c82 */ /* 0x000fc60008000000 */
[----:B------:R-:W-:Y:S01]  /*0de0*/  USHF.R.U32.HI UR4, URZ, 0x2, UR5 ;  /* 0x000000023f047899 */ /* 0x000fe20008011605 */
[----:B------:R-:W-:-:S03]  /*0df0*/  IMAD.X R17, R0, 0x1, R17, P0 ;  /* 0x0000000100117824 */ /* 0x000fc600000e0611 */
[----:B------:R-:W-:Y:S02]  /*0e00*/  UIMAD UR38, UR4, -0x5, UR40 ;  /* 0xfffffffb042678a4 */ /* 0x000fe4000f8e0228 */
[----:B------:R-:W-:-:S12]  /*0e10*/  @UP0 ULOP3.LUT UR39, UR4, 0x1, URZ, 0xc0, !UPT ;  /* 0x0000000104270892 */ /* 0x000fd8000f8ec03f */
.L_x_11:
[----:B------:R-:W-:Y:S01]  /*0e20*/  ISETP.GE.U32.AND P0, PT, R16, UR8, PT ;  /* 0x0000000810007c0c */ /* 0x000fe2000bf06070 */
[----:B------:R-:W-:Y:S01]  /*0e30*/  IMAD.MOV.U32 R22, RZ, RZ, -0x1 ;  /* 0xffffffffff167424 */ /* 0x000fe200078e00ff */
[----:B------:R-:W-:Y:S01]  /*0e40*/  PRMT R3, RZ, 0x7610, R3 ;  /* 0x00007610ff037816 */ /* 0x000fe20000000003 */
[----:B------:R-:W-:Y:S01]  /*0e50*/  IMAD.MOV.U32 R18, RZ, RZ, -0x1 ;  /* 0xffffffffff127424 */ /* 0x000fe200078e00ff */
[----:B------:R-:W-:Y:S01]  /*0e60*/  ISETP.GE.U32.AND.EX P0, PT, R17, UR9, PT, P0 ;  /* 0x0000000911007c0c */ /* 0x000fe2000bf06100 */
[----:B------:R-:W-:-:S12]  /*0e70*/  IMAD.MOV.U32 R19, RZ, RZ, -0x1 ;  /* 0xffffffffff137424 */ /* 0x000fd800078e00ff */
[----:B------:R-:W-:Y:S05]  /*0e80*/  @P0 BRA `(.L_x_12) ;  /* 0x0000000400280947 */ /* 0x000fea0003800000 */
[----:B------:R-:W1:Y:S01]  /*0e90*/  LDC.64 R18, c[0x0][0x628] ;  /* 0x00018a00ff127b82 */ /* 0x000e620000000a00 */
[----:B------:R-:W-:Y:S02]  /*0ea0*/  IMAD.MOV.U32 R8, RZ, RZ, R16 ;  /* 0x000000ffff087224 */ /* 0x000fe400078e0010 */
[----:B------:R-:W-:-:S05]  /*0eb0*/  IMAD.MOV.U32 R9, RZ, RZ, R17 ;  /* 0x000000ffff097224 */ /* 0x000fca00078e0011 */
[----:B------:R-:W3:Y:S08]  /*0ec0*/  LDC R22, c[0x0][0x630] ;  /* 0x00018c00ff167b82 */ /* 0x000ef00000000800 */
[----:B------:R-:W4:Y:S01]  /*0ed0*/  LDC.64 R26, c[0x0][0x620] ;  /* 0x00018800ff1a7b82 */ /* 0x000f220000000a00 */
[----:B-1----:R-:W-:-:S04]  /*0ee0*/  ISETP.NE.U32.AND P0, PT, R18, RZ, PT ;  /* 0x000000ff1200720c */ /* 0x002fc80003f05070 */
[----:B------:R-:W-:-:S13]  /*0ef0*/  ISETP.NE.AND.EX P0, PT, R19, RZ, PT, P0 ;  /* 0x000000ff1300720c */ /* 0x000fda0003f05300 */
[----:B---34-:R-:W-:Y:S05]  /*0f00*/  @!P0 BRA `(.L_x_13) ;  /* 0x0000000000288947 */ /* 0x018fea0003800000 */
[----:B------:R-:W1:Y:S02]  /*0f10*/  LDC R3, c[0x0][0x634] ;  /* 0x00018d00ff037b82 */ /* 0x000e640000000800 */
[----:B-1----:R-:W-:-:S05]  /*0f20*/  IADD3 R3, P0, R16, R3, RZ ;  /* 0x0000000310037210 */ /* 0x002fca0007f1e0ff */
[----:B------:R-:W-:-:S04]  /*0f30*/  IMAD.X R15, RZ, RZ, R17, P0 ;  /* 0x000000ffff0f7224 */ /* 0x000fc800000e0611 */
[----:B------:R-:W-:-:S04]  /*0f40*/  IMAD.WIDE.U32 R8, R15, R18, RZ ;  /* 0x000000120f087225 */ /* 0x000fc800078e00ff */
[----:B0-----:R-:W-:-:S04]  /*0f50*/  IMAD.WIDE.U32 R10, P0, R3, R19, R8 ;  /* 0x00000013030a7225 */ /* 0x001fc80007800008 */
[----:B------:R-:W-:-:S04]  /*0f60*/  IMAD.WIDE.U32 R8, R3, R18, RZ ;  /* 0x0000001203087225 */ /* 0x000fc800078e00ff */
[----:B------:R-:W-:Y:S01]  /*0f70*/  IMAD.X R13, RZ, RZ, RZ, P0 ;  /* 0x000000ffff0d7224 */ /* 0x000fe200000e06ff */
[----:B------:R-:W-:Y:S01]  /*0f80*/  IADD3 RZ, P0, R9, R10, RZ ;  /* 0x0000000a09ff7210 */ /* 0x000fe20007f1e0ff */
[----:B------:R-:W-:-:S04]  /*0f90*/  IMAD.MOV.U32 R12, RZ, RZ, R11 ;  /* 0x000000ffff0c7224 */ /* 0x000fc800078e000b */
[----:B------:R-:W-:-:S08]  /*0fa0*/  IMAD.WIDE.U32.X R8, R15, R19, R12, P0 ;  /* 0x000000130f087225 */ /* 0x000fd000000e040c */
.L_x_13:
[----:B------:R-:W1:Y:S01]  /*0fb0*/  LDC.64 R30, c[0x0][0x640] ;  /* 0x00019000ff1e7b82 */ /* 0x000e620000000a00 */
[-CC-:B------:R-:W-:Y:S02]  /*0fc0*/  SHF.R.U64 R32, R8, R22.reuse, R9.reuse ;  /* 0x0000001608207219 */ /* 0x180fe40000001209 */
[----:B------:R-:W-:Y:S02]  /*0fd0*/  SHF.R.U32.HI R3, RZ, R22, R9 ;  /* 0x00000016ff037219 */ /* 0x000fe40000011609 */
[----:B0-----:R-:W-:-:S03]  /*0fe0*/  IADD3 R11, P0, RZ, -R32, RZ ;  /* 0x80000020ff0b7210 */ /* 0x001fc60007f1e0ff */
[----:B------:R-:W0:Y:S02]  /*0ff0*/  LDC R12, c[0x0][0x618] ;  /* 0x00018600ff0c7b82 */ /* 0x000e240000000800 */
[----:B------:R-:W-:Y:S02]  /*1000*/  IMAD.X R3, RZ, RZ, ~R3, P0 ;  /* 0x000000ffff037224 */ /* 0x000fe400000e0e03 */
[----:B------:R-:W-:-:S04]  /*1010*/  IMAD.WIDE.U32 R8, R11, R26, R16 ;  /* 0x0000001a0b087225 */ /* 0x000fc800078e0010 */
[----:B------:R-:W3:Y:S01]  /*1020*/  LDC R22, c[0x0][0x608] ;  /* 0x00018200ff167b82 */ /* 0x000ee20000000800 */
[----:B------:R-:W-:-:S04]  /*1030*/  IMAD R10, R3, R26, RZ ;  /* 0x0000001a030a7224 */ /* 0x000fc800078e02ff */
[----:B------:R-:W-:Y:S02]  /*1040*/  IMAD R3, R11, R27, R10 ;  /* 0x0000001b0b037224 */ /* 0x000fe400078e020a */
[----:B------:R-:W-:Y:S01]  /*1050*/  IMAD.MOV.U32 R10, RZ, RZ, -0x1 ;  /* 0xffffffffff0a7424 */ /* 0x000fe200078e00ff */
[----:B------:R-:W4:Y:S01]  /*1060*/  LDC R29, c[0x0][0x658] ;  /* 0x00019600ff1d7b82 */ /* 0x000f220000000800 */
[----:B------:R-:W-:Y:S01]  /*1070*/  IMAD.IADD R3, R9, 0x1, R3 ;  /* 0x0000000109037824 */ /* 0x000fe200078e0203 */
[----:B-1----:R-:W-:-:S04]  /*1080*/  ISETP.NE.U32.AND P0, PT, R30, RZ, PT ;  /* 0x000000ff1e00720c */ /* 0x002fc80003f05070 */
[----:B------:R-:W-:Y:S02]  /*1090*/  ISETP.NE.AND.EX P0, PT, R31, RZ, PT, P0 ;  /* 0x000000ff1f00720c */ /* 0x000fe40003f05300 */
[----:B------:R-:W1:Y:S01]  /*10a0*/  LDC R26, c[0x0][0x600] ;  /* 0x00018000ff1a7b82 */ /* 0x000e620000000800 */
[-CC-:B0-----:R-:W-:Y:S02]  /*10b0*/  SHF.R.U64 R18, R8, R12.reuse, R3.reuse ;  /* 0x0000000c08127219 */ /* 0x181fe40000001203 */
[----:B------:R-:W-:-:S05]  /*10c0*/  SHF.R.U32.HI R3, RZ, R12, R3 ;  /* 0x0000000cff037219 */ /* 0x000fca0000011603 */
[----:B------:R-:W0:Y:S01]  /*10d0*/  LDC R27, c[0x0][0x648] ;  /* 0x00019200ff1b7b82 */ /* 0x000e220000000800 */
[-CC-:B---3--:R-:W-:Y:S02]  /*10e0*/  SHF.R.U64 R34, R18, R22.reuse, R3.reuse ;  /* 0x0000001612227219 */ /* 0x188fe40000001203 */
[----:B------:R-:W-:Y:S01]  /*10f0*/  SHF.R.U32.HI R8, RZ, R22, R3 ;  /* 0x00000016ff087219 */ /* 0x000fe20000011603 */
[----:B------:R-:W-:-:S04]  /*1100*/  IMAD.MOV.U32 R22, RZ, RZ, 0x1 ;  /* 0x00000001ff167424 */ /* 0x000fc800078e00ff */
[----:B------:R-:W3:Y:S01]  /*1110*/  LDC R33, c[0x0][0x638] ;  /* 0x00018e00ff217b82 */ /* 0x000ee20000000800 */
[-CC-:B----4-:R-:W-:Y:S02]  /*1120*/  SHF.R.U64 R36, R34, R29.reuse, R8.reuse ;  /* 0x0000001d22247219 */ /* 0x190fe40000001208 */
[-C--:B------:R-:W-:Y:S02]  /*1130*/  SHF.L.U32 R3, R10, R29.reuse, RZ ;  /* 0x0000001d0a037219 */ /* 0x080fe400000006ff */
[----:B------:R-:W-:Y:S01]  /*1140*/  SHF.R.U32.HI R9, RZ, R29, R8 ;  /* 0x0000001dff097219 */ /* 0x000fe20000011608 */
[----:B------:R-:W-:Y:S01]  /*1150*/  IMAD.MOV.U32 R8, RZ, RZ, R36 ;  /* 0x000000ffff087224 */ /* 0x000fe200078e0024 */
[----:B------:R-:W-:Y:S01]  /*1160*/  LOP3.LUT R15, RZ, R3, RZ, 0x33, !PT ;  /* 0x00000003ff0f7212 */ /* 0x000fe200078e33ff */
[----:B------:R-:W4:Y:S01]  /*1170*/  LDC R28, c[0x0][0x610] ;  /* 0x00018400ff1c7b82 */ /* 0x000f220000000800 */
[----:B------:R-:W-:Y:S05]  /*1180*/  @!P0 BRA `(.L_x_14) ;  /* 0x0000000000288947 */ /* 0x000fea0003800000 */
[----:B------:R-:W2:Y:S02]  /*1190*/  LDC R3, c[0x0][0x64c] ;  /* 0x00019300ff037b82 */ /* 0x000ea40000000800 */
[----:B--2---:R-:W-:-:S05]  /*11a0*/  IADD3 R3, P0, R36, R3, RZ ;  /* 0x0000000324037210 */ /* 0x004fca0007f1e0ff */
[----:B------:R-:W-:-:S04]  /*11b0*/  IMAD.X R19, RZ, RZ, R9, P0 ;  /* 0x000000ffff137224 */ /* 0x000fc800000e0609 */
[----:B------:R-:W-:-:S04]  /*11c0*/  IMAD.WIDE.U32 R8, R19, R30, RZ ;  /* 0x0000001e13087225 */ /* 0x000fc800078e00ff */
[----:B------:R-:W-:-:S04]  /*11d0*/  IMAD.WIDE.U32 R10, P0, R3, R31, R8 ;  /* 0x0000001f030a7225 */ /* 0x000fc80007800008 */
[----:B------:R-:W-:-:S04]  /*11e0*/  IMAD.WIDE.U32 R8, R3, R30, RZ ;  /* 0x0000001e03087225 */ /* 0x000fc800078e00ff */
[----:B------:R-:W-:Y:S01]  /*11f0*/  IMAD.X R13, RZ, RZ, RZ, P0 ;  /* 0x000000ffff0d7224 */ /* 0x000fe200000e06ff */
[----:B------:R-:W-:Y:S01]  /*1200*/  IADD3 RZ, P0, R9, R10, RZ ;  /* 0x0000000a09ff7210 */ /* 0x000fe20007f1e0ff */
[----:B------:R-:W-:-:S04]  /*1210*/  IMAD.MOV.U32 R12, RZ, RZ, R11 ;  /* 0x000000ffff0c7224 */ /* 0x000fc800078e000b */
[----:B------:R-:W-:-:S08]  /*1220*/  IMAD.WIDE.U32.X R8, R19, R31, R12, P0 ;  /* 0x0000001f13087225 */ /* 0x000fd000000e040c */
.L_x_14:
[----:B0-----:R-:W-:Y:S01]  /*1230*/  SHF.R.U64 R7, R8, R27, R9 ;  /* 0x0000001b08077219 */ /* 0x001fe20000001209 */
[----:B-1----:R-:W-:Y:S01]  /*1240*/  VIADD R9, R26, 0xffffffff ;  /* 0xffffffff1a097836 */ /* 0x002fe20000000000 */
[----:B------:R-:W-:Y:S01]  /*1250*/  SHF.L.U32 R3, R22, R29, RZ ;  /* 0x0000001d16037219 */ /* 0x000fe200000006ff */
[----:B------:R-:W-:Y:S01]  /*1260*/  @P1 IMAD R21, R25, R24, R6 ;  /* 0x0000001819151224 */ /* 0x000fe200078e0206 */
[----:B------:R-:W-:Y:S01]  /*1270*/  LOP3.LUT R8, R34, R15, RZ, 0xc0, !PT ;  /* 0x0000000f22087212 */ /* 0x000fe200078ec0ff */
[----:B------:R-:W-:Y:S02]  /*1280*/  IMAD.MOV R10, RZ, RZ, -R7 ;  /* 0x000000ffff0a7224 */ /* 0x000fe400078e0a07 */
[----:B------:R-:W-:Y:S02]  /*1290*/  IMAD.MOV.U32 R6, RZ, RZ, 0x1 ;  /* 0x00000001ff067424 */ /* 0x000fe400078e00ff */
[----:B------:R-:W-:Y:S01]  /*12a0*/  IMAD R8, R3, R7, R8 ;  /* 0x0000000703087224 */ /* 0x000fe200078e0208 */
[----:B------:R-:W-:Y:S01]  /*12b0*/  LOP3.LUT R7, R18, R9, RZ, 0xc0, !PT ;  /* 0x0000000912077212 */ /* 0x000fe200078ec0ff */
[----:B---3--:R-:W-:-:S02]  /*12c0*/  IMAD R3, R10, R33, R36 ;  /* 0x000000210a037224 */ /* 0x008fc400078e0224 */
[----:B----4-:R-:W-:Y:S02]  /*12d0*/  IMAD R22, R8, R28, R21 ;  /* 0x0000001c08167224 */ /* 0x010fe400078e0215 */
[----:B------:R-:W-:Y:S01]  /*12e0*/  IMAD R7, R3, R26, R7 ;  /* 0x0000001a03077224 */ /* 0x000fe200078e0207 */
[----:B------:R-:W-:Y:S01]  /*12f0*/  PRMT R3, R6, 0x7610, R3 ;  /* 0x0000761006037816 */ /* 0x000fe20000000003 */
[----:B------:R-:W-:-:S03]  /*1300*/  IMAD.MOV.U32 R19, RZ, RZ, R32 ;  /* 0x000000ffff137224 */ /* 0x000fc600078e0020 */
[----:B------:R-:W-:Y:S02]  /*1310*/  SEL R18, R7, R22, !P1 ;  /* 0x0000001607127207 */ /* 0x000fe40004800000 */
[----:B------:R-:W-:-:S07]  /*1320*/  SEL R22, R22, R7, !P1 ;  /* 0x0000000716167207 */ /* 0x000fce0004800000 */
.L_x_12:
[----:B------:R-:W-:Y:S05]  /*1330*/  @!P3 BRA `(.L_x_15) ;  /* 0x00000000000cb947 */ /* 0x000fea0003800000 */
[----:B------:R-:W-:Y:S01]  /*1340*/  UCGABAR_WAIT ;  /* 0x0000000000007dc7 */ /* 0x000fe20008000000 */
[----:B------:R-:W-:Y:S01]  /*1350*/  CCTL.IVALL ;  /* 0x00000000ff00798f */ /* 0x000fe20002000000 */
[----:B------:R-:W-:Y:S05]  /*1360*/  BRA `(.L_x_16) ;  /* 0x0000000000047947 */ /* 0x000fea0003800000 */
.L_x_15:
[----:B------:R-:W-:Y:S06]  /*1370*/  BAR.SYNC.DEFER_BLOCKING 0x0 ;  /* 0x0000000000007b1d */ /* 0x000fec0000010000 */
.L_x_16:
[----:B------:R-:W-:Y:S05]  /*1380*/  @!P2 BRA `(.L_x_17) ;  /* 0x00000054007ca947 */ /* 0x000fea0003800000 */
[----:B------:R-:W-:-:S13]  /*1390*/  ISETP.GT.U32.AND P0, PT, R35, 0x1, PT ;  /* 0x000000012300780c */ /* 0x000fda0003f04070 */
[----:B------:R-:W-:Y:S05]  /*13a0*/  @P0 EXIT ;  /* 0x000000000000094d */ /* 0x000fea0003800000 */
.L_x_18:
[----:B------:R-:W-:-:S08]  /*13b0*/  NOP ;  /* 0x0000000000007918 */ /* 0x000fd00000000000 */
[----:B------:R-:W1:Y:S02]  /*13c0*/  USETMAXREG.TRY_ALLOC.CTAPOOL UP0, 0xe8 ;  /* 0x000000e8000079c8 */ /* 0x000e640008000600 */
[----:B-1----:R-:W-:-:S13]  /*13d0*/  PLOP3.LUT P0, PT, PT, PT, UP0, 0x80, 0x0 ;  /* 0x000000000000781c */ /* 0x002fda0003f0f008 */
[----:B------:R-:W-:Y:S05]  /*13e0*/  @!P0 BRA `(.L_x_18) ;  /* 0xfffffffc00f08947 */ /* 0x000fea000383ffff */
[----:B------:R-:W-:-:S13]  /*13f0*/  LOP3.LUT P0, RZ, R3, 0xff, RZ, 0xc0, !PT ;  /* 0x000000ff03ff7812 */ /* 0x000fda000780c0ff */
[----:B------:R-:W-:Y:S05]  /*1400*/  @!P0 EXIT ;  /* 0x000000000000894d */ /* 0x000fea0003800000 */
[----:B------:R-:W3:Y:S01]  /*1410*/  LDL.64 R12, [R1] ;  /* 0x00000000010c7983 */ /* 0x000ee20000100a00 */
[----:B------:R-:W1:Y:S01]  /*1420*/  S2UR UR4, SR_CgaCtaId ;  /* 0x00000000000479c3 */ /* 0x000e620000008800 */
[CC--:B------:R-:W-:Y:S01]  /*1430*/  LEA.HI R3, R20.reuse, R5.reuse, RZ, 0x2 ;  /* 0x0000000514037211 */ /* 0x0c0fe200078f10ff */
[----:B------:R-:W-:Y:S01]  /*1440*/  UISETP.LT.AND UP0, UPT, UR40, 0x1, UPT ;  /* 0x000000012800788c */ /* 0x000fe2000bf01270 */
[----:B------:R-:W-:Y:S01]  /*1450*/  LEA.HI R20, R20, R5, RZ, 0x5 ;  /* 0x0000000514147211 */ /* 0x000fe200078f28ff */
[----:B------:R-:W-:Y:S01]  /*1460*/  UIADD3 UR5, UR43, -0x1, URZ ;  /* 0xffffffff2b057890 */ /* 0x000fe2000fffe03f */
[--C-:B------:R-:W-:Y:S01]  /*1470*/  SHF.R.S32.HI R92, RZ, 0x2, R3.reuse ;  /* 0x00000002ff5c7819 */ /* 0x100fe20000011403 */
[----:B------:R-:W-:Y:S01]  /*1480*/  USEL UR42, UR40, 0x1, UP0 ;  /* 0x00000001282a7887 */ /* 0x000fe20008000000 */
[----:B------:R-:W-:Y:S01]  /*1490*/  SHF.R.S32.HI R7, RZ, 0x1f, R3 ;  /* 0x0000001fff077819 */ /* 0x000fe20000011403 */
[----:B------:R-:W4:Y:S01]  /*14a0*/  LDC R97, c[0x0][0x658] ;  /* 0x00019600ff617b82 */ /* 0x000f220000000800 */
[----:B------:R-:W-:Y:S01]  /*14b0*/  LOP3.LUT R4, R3, 0xfffffffc, RZ, 0xc0, !PT ;  /* 0xfffffffc03047812 */ /* 0x000fe200078ec0ff */
[----:B------:R-:W-:Y:S01]  /*14c0*/  UMOV UR41, 0x400 ;  /* 0x0000040000297882 */ /* 0x000fe20000000000 */
[----:B------:R-:W-:Y:S01]  /*14d0*/  LEA.HI R7, R7, R92, RZ, 0x3 ;  /* 0x0000005c07077211 */ /* 0x000fe200078f18ff */
[----:B------:R-:W-:Y:S01]  /*14e0*/  UISETP.NE.AND UP0, UPT, UR5, URZ, UPT ;  /* 0x0000003f0500728c */ /* 0x000fe2000bf05270 */
[----:B------:R-:W-:Y:S01]  /*14f0*/  SHF.R.S32.HI R3, RZ, 0x5, R20 ;  /* 0x00000005ff037819 */ /* 0x000fe20000011414 */
[----:B------:R-:W-:Y:S01]  /*1500*/  IMAD.IADD R4, R5, 0x1, -R4 ;  /* 0x0000000105047824 */ /* 0x000fe200078e0a04 */
[----:B------:R-:W-:Y:S01]  /*1510*/  LOP3.LUT R7, R7, 0xfffffff8, RZ, 0xc0, !PT ;  /* 0xfffffff807077812 */ /* 0x000fe200078ec0ff */
[----:B------:R-:W2:Y:S01]  /*1520*/  LDC.64 R8, c[0x0][0x5c8] ;  /* 0x00017200ff087b82 */ /* 0x000ea20000000a00 */
[----:B------:R-:W-:Y:S01]  /*1530*/  IMAD.MOV.U32 R6, RZ, RZ, -0x1 ;  /* 0xffffffffff067424 */ /* 0x000fe200078e00ff */
[----:B------:R-:W-:Y:S01]  /*1540*/  ULDC UR6, c[0x0][0x284] ;  /* 0x0000a10000067ab9 */ /* 0x000fe20000000800 */
[----:B0-----:R-:W-:Y:S01]  /*1550*/  IMAD.MOV.U32 R10, RZ, RZ, 0x1 ;  /* 0x00000001ff0a7424 */ /* 0x001fe200078e00ff */
[----:B------:R-:W-:Y:S01]  /*1560*/  LOP3.LUT R104, R23, 0x1, RZ, 0xfc, !PT ;  /* 0x0000000117687812 */ /* 0x000fe200078efcff */
[----:B------:R-:W-:Y:S01]  /*1570*/  IMAD.IADD R92, R92, 0x1, -R7 ;  /* 0x000000015c5c7824 */ /* 0x000fe200078e0a07 */
[----:B------:R-:W-:Y:S01]  /*1580*/  USHF.L.U32 UR45, UR40, 0x1, URZ ;  /* 0x00000001282d7899 */ /* 0x000fe2000800063f */
[----:B------:R-:W-:Y:S01]  /*1590*/  IMAD.SHL.U32 R94, R4, 0x2, RZ ;  /* 0x00000002045e7824 */ /* 0x000fe200078e00ff */
[----:B------:R-:W0:Y:S01]  /*15a0*/  LDC R99, c[0x0][0x288] ;  /* 0x0000a200ff637b82 */ /* 0x000e220000000800 */
[----:B-1----:R-:W-:Y:S01]  /*15b0*/  ULEA UR41, UR4, UR41, 0x18 ;  /* 0x0000002904297291 */ /* 0x002fe2000f8ec03f */
[--C-:B------:R-:W-:Y:S01]  /*15c0*/  SHF.R.S32.HI R93, RZ, 0x1f, R92.reuse ;  /* 0x0000001fff5d7819 */ /* 0x100fe2000001145c */
[----:B------:R-:W-:Y:S01]  /*15d0*/  USHF.L.U32 UR4, UR5, 0x3, URZ ;  /* 0x0000000305047899 */ /* 0x000fe2000800063f */
[C---:B------:R-:W-:Y:S01]  /*15e0*/  IMAD R102, R3.reuse, -0x10, -R92 ;  /* 0xfffffff003667824 */ /* 0x040fe200078e0a5c */
[----:B------:R-:W-:Y:S01]  /*15f0*/  USEL UR5, URZ, 0x1, UP0 ;  /* 0x000000013f057887 */ /* 0x000fe20008000000 */
[----:B------:R-:W-:Y:S01]  /*1600*/  SHF.R.S32.HI R95, RZ, 0x1f, R94 ;  /* 0x0000001fff5f7819 */ /* 0x000fe2000001145e */
[----:B------:R-:W-:Y:S01]  /*1610*/  UIADD3 UR46, UR41, 0x60, URZ ;  /* 0x00000060292e7890 */ /* 0x000fe2000fffe03f */
[----:B------:R-:W1:Y:S01]  /*1620*/  LDC R100, c[0x0][0x600] ;  /* 0x00018000ff647b82 */ /* 0x000e620000000800 */
[-C--:B----4-:R-:W-:Y:S01]  /*1630*/  SHF.L.U32 R6, R6, R97.reuse, RZ ;  /* 0x0000006106067219 */ /* 0x090fe200000006ff */
[----:B------:R-:W-:Y:S01]  /*1640*/  ULOP3.LUT UR4, UR4, 0x8, URZ, 0xc0, !UPT ;  /* 0x0000000804047892 */ /* 0x000fe2000f8ec03f */
[----:B------:R-:W-:Y:S01]  /*1650*/  IMAD.WIDE R92, R3, 0x10, R92 ;  /* 0x00000010035c7825 */ /* 0x000fe200078e025c */
[----:B------:R-:W-:Y:S01]  /*1660*/  SHF.L.U32 R97, R10, R97, RZ ;  /* 0x000000610a617219 */ /* 0x000fe200000006ff */
[----:B------:R-:W-:Y:S01]  /*1670*/  UIADD3 UR42, -UR42, UR40, URZ ;  /* 0x000000282a2a7290 */ /* 0x000fe2000fffe13f */
[----:B------:R-:W-:Y:S01]  /*1680*/  LOP3.LUT R101, RZ, R6, RZ, 0x33, !PT ;  /* 0x00000006ff657212 */ /* 0x000fe200078e33ff */
[----:B------:R-:W-:Y:S01]  /*1690*/  IMAD.U32 R105, RZ, RZ, UR5 ;  /* 0x00000005ff697e24 */ /* 0x000fe2000f8e00ff */
[C---:B--2---:R-:W-:Y:S01]  /*16a0*/  SHF.L.U64.HI R96, R8.reuse, 0x3, R9 ;  /* 0x0000000308607819 */ /* 0x044fe20000010209 */
[----:B------:R-:W-:Y:S01]  /*16b0*/  IMAD.SHL.U32 R91, R8, 0x8, RZ ;  /* 0x00000008085b7824 */ /* 0x000fe200078e00ff */
[----:B------:R-:W-:Y:S01]  /*16c0*/  ULEA UR43, UR43, UR46, 0x3 ;  /* 0x0000002e2b2b7291 */ /* 0x000fe2000f8e183f */
[----:B------:R-:W-:Y:S01]  /*16d0*/  VIADD R102, R102, UR6 ;  /* 0x0000000666667c36 */ /* 0x000fe20008000000 */
[----:B------:R-:W-:-:S02]  /*16e0*/  ULOP3.LUT UR47, UR4, 0x8, URZ, 0x3c, !UPT ;  /* 0x00000008042f7892 */ /* 0x000fc4000f8e3c3f */
[----:B------:R-:W-:Y:S01]  /*16f0*/  ULOP3.LUT UR44, UR4, 0x18, URZ, 0x3c, !UPT ;  /* 0x00000018042c7892 */ /* 0x000fe2000f8e3c3f */
[----:B0-----:R-:W-:Y:S02]  /*1700*/  IMAD R99, R4, -0x2, R99 ;  /* 0xfffffffe04637824 */ /* 0x001fe400078e0263 */
[----:B-1----:R-:W-:Y:S01]  /*1710*/  VIADD R100, R100, 0xffffffff ;  /* 0xffffffff64647836 */ /* 0x002fe20000000000 */
[----:B---3--:R-:W-:-:S08]  /*1720*/  SHF.L.U64.HI R98, R12, 0x1, R0 ;  /* 0x000000010c627819 */ /* 0x008fd00000010200 */
.L_x_166:
[----:B------:R-:W-:-:S04]  /*1730*/  SHF.L.U32 R0, R105, 0x1f, RZ ;  /* 0x0000001f69007819 */ /* 0x000fc800000006ff */
[----:B------:R-:W0:Y:S02]  /*1740*/  SYNCS.PHASECHK.TRANS64.TRYWAIT P0, [UR43+-0x8], R0 ;  /* 0xfffff800ff0075a7 */ /* 0x000e24000800016b */
[----:B01-34-:R-:W-:Y:S05]  /*1750*/  @!P0 BRA `(.L_x_19) ;  /* 0x0000006000b08947 */ /* 0x01bfea0003800000 */
.L_x_189:
[----:B------:R-:W-:Y:S02]  /*1760*/  ULDC UR4, c[0x0][0x28c] ;  /* 0x0000a30000047ab9 */ /* 0x000fe40000000800 */
[----:B------:R-:W-:-:S13]  /*1770*/  ISETP.LT.AND P0, PT, RZ, UR4, PT ;  /* 0x00000004ff007c0c */ /* 0x000fda000bf01270 */
[----:B------:R-:W-:Y:S05]  /*1780*/  @P0 BRA `(.L_x_20) ;  /* 0x0000000000400947 */ /* 0x000fea0003800000 */
[----:B0-----:R-:W-:Y:S01]  /*1790*/  MOV R0, 0x0 ;  /* 0x0000000000007802 */ /* 0x001fe20000000f00 */
[----:B------:R-:W-:Y:S01]  /*17a0*/  ULDC.64 UR4, c[0x4][0x68] ;  /* 0x01001a0000047ab9 */ /* 0x000fe20000000a00 */
[----:B------:R-:W-:Y:S01]  /*17b0*/  ULDC.64 UR6, c[0x4][0x8] ;  /* 0x0100020000067ab9 */ /* 0x000fe20000000a00 */
[----:B------:R-:W-:Y:S01]  /*17c0*/  IMAD.U32 R4, RZ, RZ, UR4 ;  /* 0x00000004ff047e24 */ /* 0x000fe2000f8e00ff */
[----:B------:R0:W1:Y:S01]  /*17d0*/  LDC.64 R14, c[0x4][R0] ;  /* 0x01000000000e7b82 */ /* 0x0000620000000a00 */
[----:B------:R-:W-:Y:S01]  /*17e0*/  IMAD.U32 R5, RZ, RZ, UR5 ;  /* 0x00000005ff057e24 */ /* 0x000fe2000f8e00ff */
[----:B------:R-:W-:Y:S01]  /*17f0*/  ULDC.64 UR4, c[0x4][0x70] ;  /* 0x01001c0000047ab9 */ /* 0x000fe20000000a00 */
[----:B------:R-:W-:Y:S02]  /*1800*/  IMAD.U32 R10, RZ, RZ, UR6 ;  /* 0x00000006ff0a7e24 */ /* 0x000fe4000f8e00ff */
[----:B------:R-:W-:Y:S02]  /*1810*/  IMAD.U32 R6, RZ, RZ, UR4 ;  /* 0x00000004ff067e24 */ /* 0x000fe4000f8e00ff */
[----:B------:R-:W-:-:S02]  /*1820*/  IMAD.U32 R7, RZ, RZ, UR5 ;  /* 0x00000005ff077e24 */ /* 0x000fc4000f8e00ff */
[----:B------:R-:W-:Y:S02]  /*1830*/  IMAD.U32 R11, RZ, RZ, UR7 ;  /* 0x00000007ff0b7e24 */ /* 0x000fe4000f8e00ff */
[----:B------:R-:W-:Y:S02]  /*1840*/  IMAD.MOV.U32 R8, RZ, RZ, 0x1e1 ;  /* 0x000001e1ff087424 */ /* 0x000fe400078e00ff */
[----:B------:R-:W-:Y:S02]  /*1850*/  IMAD.MOV.U32 R12, RZ, RZ, 0x1 ;  /* 0x00000001ff0c7424 */ /* 0x000fe400078e00ff */
[----:B0-----:R-:W-:-:S07]  /*1860*/  IMAD.MOV.U32 R13, RZ, RZ, RZ ;  /* 0x000000ffff0d7224 */ /* 0x001fce00078e00ff */
[----:B------:R-:W-:-:S07]  /*1870*/  LEPC R20, `(.L_x_20) ;  /* 0x000000001014794e */ /* 0x000fce0000000000 */
[----:B-1---5:R-:W-:Y:S05]  /*1880*/  CALL.ABS.NOINC R14 ;  /* 0x000000000e007343 */ /* 0x022fea0003c00000 */
.L_x_20:
[----:B------:R-:W-:-:S13]  /*1890*/  ISETP.NE.AND P0, PT, R104, 0x3, PT ;  /* 0x000000036800780c */ /* 0x000fda0003f05270 */
[----:B------:R-:W-:Y:S05]  /*18a0*/  @!P0 BRA `(.L_x_21) ;  /* 0x0000000000048947 */ /* 0x000fea0003800000 */
[----:B------:R-:W-:Y:S01]  /*18b0*/  BPT.TRAP 0x1 ;  /* 0x000000040000795c */ /* 0x000fe20000300000 */
.L_x_21:
[----:B0-----:R-:W-:Y:S02]  /*18c0*/  IMAD.U32 R3, RZ, RZ, UR38 ;  /* 0x00000026ff037e24 */ /* 0x001fe4000f8e00ff */
[----:B------:R-:W-:-:S03]  /*18d0*/  IMAD.U32 R0, RZ, RZ, UR39 ;  /* 0x00000027ff007e24 */ /* 0x000fc6000f8e00ff */
[----:B------:R-:W-:Y:S02]  /*18e0*/  LEA R3, R3, UR41, 0x3 ;  /* 0x0000002903037c11 */ /* 0x000fe4000f8e18ff */
[----:B------:R-:W-:-:S04]  /*18f0*/  SHF.L.U32 R0, R0, 0x1f, RZ ;  /* 0x0000001f00007819 */ /* 0x000fc800000006ff */
[----:B------:R0:W1:Y:S01]  /*1900*/  SYNCS.PHASECHK.TRANS64.TRYWAIT P1, [R3+URZ], R0 ;  /* 0x00000000030075a7 */ /* 0x000062000802017f */
[----:B------:R-:W-:Y:S05]  /*1910*/  @!P0 BRA `(.L_x_22) ;  /* 0x0000000000048947 */ /* 0x000fea0003800000 */
[----:B------:R-:W-:Y:S01]  /*1920*/  BPT.TRAP 0x1 ;  /* 0x000000040000795c */ /* 0x000fe20000300000 */
.L_x_22:
[----:B------:R-:W-:-:S05]  /*1930*/  IMAD.U32 R4, RZ, RZ, UR42 ;  /* 0x0000002aff047e24 */ /* 0x000fca000f8e00ff */
[----:B------:R-:W-:Y:S01]  /*1940*/  ISETP.GE.AND P2, PT, R4, 0x1, PT ;  /* 0x000000010400780c */ /* 0x000fe20003f46270 */
[----:B-1----:R-:W-:-:S12]  /*1950*/  @P1 BRA `(.L_x_23) ;  /* 0x0000000000081947 */ /* 0x002fd80003800000 */
[----:B------:R-:W1:Y:S02]  /*1960*/  SYNCS.PHASECHK.TRANS64.TRYWAIT P1, [R3+URZ], R0 ;  /* 0x00000000030075a7 */ /* 0x000e64000802017f */
[----:B-1----:R-:W-:Y:S05]  /*1970*/  @!P1 BRA `(.L_x_24) ;  /* 0x0000006000409947 */ /* 0x002fea0003800000 */
.L_x_23:
[----:B------:R-:W-:Y:S05]  /*1980*/  WARPSYNC.ALL ;  /* 0x0000000000007948 */ /* 0x000fea0003800000 */
[----:B------:R-:W-:Y:S01]  /*1990*/  UIADD3 UR4, UR41, 0x180, URZ ;  /* 0x0000018029047890 */ /* 0x000fe2000fffe03f */
[----:B------:R-:W-:Y:S01]  /*19a0*/  WARPGROUP.ARRIVE ;  /* 0x00000000000079c5 */ /* 0x000fe20000000000 */
[----:B------:R-:W-:Y:S02]  /*19b0*/  UIADD3 UR5, UR41, 0xa180, URZ ;  /* 0x0000a18029057890 */ /* 0x000fe4000fffe03f */
[----:B------:R-:W-:Y:S02]  /*19c0*/  USHF.R.U32.HI UR4, URZ, 0x4, UR4 ;  /* 0x000000043f047899 */ /* 0x000fe40008011604 */
[----:B------:R-:W-:-:S02]  /*19d0*/  USHF.R.U32.HI UR5, URZ, 0x4, UR5 ;  /* 0x000000043f057899 */ /* 0x000fc40008011605 */
[----:B------:R-:W-:Y:S02]  /*19e0*/  ULOP3.LUT UR4, UR4, 0x3fff, URZ, 0xc0, !UPT ;  /* 0x00003fff04047892 */ /* 0x000fe4000f8ec03f */
[----:B------:R-:W-:Y:S02]  /*19f0*/  ULOP3.LUT UR5, UR5, 0x3fff, URZ, 0xc0, !UPT ;  /* 0x00003fff05057892 */ /* 0x000fe4000f8ec03f */
[----:B------:R-:W-:Y:S02]  /*1a00*/  ULOP3.LUT UR8, UR4, 0x10000, URZ, 0xfc, !UPT ;  /* 0x0001000004087892 */ /* 0x000fe4000f8efc3f */
[----:B------:R-:W-:Y:S02]  /*1a10*/  ULOP3.LUT UR9, UR5, 0x10000, URZ, 0xfc, !UPT ;  /* 0x0001000005097892 */ /* 0x000fe4000f8efc3f */
[----:B------:R-:W-:Y:S02]  /*1a20*/  ULEA UR10, UR38, UR8, 0x9 ;  /* 0x00000008260a7291 */ /* 0x000fe4000f8e483f */
[----:B------:R-:W-:Y:S01]  /*1a30*/  ULEA UR11, UR38, UR9, 0xa ;  /* 0x00000009260b7291 */ /* 0x000fe2000f8e503f */
[----:B------:R-:W-:Y:S01]  /*1a40*/  UMOV UR5, 0x40000040 ;  /* 0x4000004000057882 */ /* 0x000fe20000000000 */
[----:B------:R-:W-:-:S03]  /*1a50*/  UMOV UR7, 0x40000040 ;  /* 0x4000004000077882 */ /* 0x000fc60000000000 */
[----:B------:R-:W-:Y:S02]  /*1a60*/  UMOV UR4, UR10 ;  /* 0x0000000a00047c82 */ /* 0x000fe40008000000 */
[----:B------:R-:W-:Y:S02]  /*1a70*/  UMOV UR6, UR11 ;  /* 0x0000000b00067c82 */ /* 0x000fe40008000000 */
[----:B------:R-:W-:Y:S01]  /*1a80*/  HGMMA.64x128x16.F32 R24, gdesc[UR4], RZ, !UPT, gsb0 ;  /* 0x01e00000041879f0 */ /* 0x000fe2000c0008ff */
[----:B------:R-:W-:Y:S02]  /*1a90*/  UIADD3 UR4, UR10, 0x2, URZ ;  /* 0x000000020a047890 */ /* 0x000fe4000fffe03f */
[----:B------:R-:W-:Y:S01]  /*1aa0*/  UIADD3 UR6, UR11, 0x2, URZ ;  /* 0x000000020b067890 */ /* 0x000fe2000fffe03f */
[----:B------:R-:W-:Y:S01]  /*1ab0*/  UMOV UR5, 0x40000040 ;  /* 0x4000004000057882 */ /* 0x000fe20000000000 */
[----:B------:R-:W-:Y:S01]  /*1ac0*/  UMOV UR7, 0x40000040 ;  /* 0x4000004000077882 */ /* 0x000fe20000000000 */
[----:B------:R-:W-:-:S02]  /*1ad0*/  WARPGROUP.DEPBAR.LE gsb0, 0x0 ;  /* 0x00008000000079c5 */ /* 0x000fc40000010000 */
[----:B------:R-:W-:-:S06]  /*1ae0*/  WARPGROUP.ARRIVE ;  /* 0x00000000000079c5 */ /* 0x000fcc0000000000 */
[----:B------:R-:W-:Y:S01]  /*1af0*/  HGMMA.64x128x16.F32 R24, gdesc[UR4], R24, gsb0 ;  /* 0x01e00000041879f0 */ /* 0x000fe20008000818 */
[----:B------:R-:W-:Y:S02]  /*1b00*/  UIADD3 UR4, UR10, 0x4, URZ ;  /* 0x000000040a047890 */ /* 0x000fe4000fffe03f */
[----:B------:R-:W-:Y:S01]  /*1b10*/  UIADD3 UR6, UR11, 0x4, URZ ;  /* 0x000000040b067890 */ /* 0x000fe2000fffe03f */
[----:B------:R-:W-:Y:S01]  /*1b20*/  UMOV UR5, 0x40000040 ;  /* 0x4000004000057882 */ /* 0x000fe20000000000 */
[----:B------:R-:W-:Y:S01]  /*1b30*/  UMOV UR7, 0x40000040 ;  /* 0x4000004000077882 */ /* 0x000fe20000000000 */
[----:B------:R-:W-:Y:S02]  /*1b40*/  WARPGROUP.DEPBAR.LE gsb0, 0x0 ;  /* 0x00008000000079c5 */ /* 0x000fe40000010000 */
        /* <DEDUP_REMOVED lines=8> */
[----:B------:R-:W-:Y:S03]  /*1bd0*/  HGMMA.64x128x16.F32 R24, gdesc[UR4], R24, gsb0 ;  /* 0x01e00000041879f0 */ /* 0x000fe60008000818 */
[----:B------:R-:W-:Y:S02]  /*1be0*/  WARPGROUP.DEPBAR.LE gsb0, 0x0 ;  /* 0x00008000000079c5 */ /* 0x000fe40000010000 */
[----:B------:R-:W-:Y:S05]  /*1bf0*/  @!P2 BRA `(.L_x_25) ;  /* 0x000000040014a947 */ /* 0x000fea0003800000 */
[----:B------:R-:W-:Y:S01]  /*1c00*/  UIADD3 UR4, UR38, 0x1, URZ ;  /* 0x0000000126047890 */ /* 0x000fe2000fffe03f */
[----:B01----:R-:W-:Y:S02]  /*1c10*/  IMAD.U32 R0, RZ, RZ, UR42 ;  /* 0x0000002aff007e24 */ /* 0x003fe4000f8e00ff */
[----:B------:R-:W-:Y:S01]  /*1c20*/  IMAD.U32 R3, RZ, RZ, UR38 ;  /* 0x00000026ff037e24 */ /* 0x000fe2000f8e00ff */
[----:B------:R-:W-:-:S04]  /*1c30*/  UISETP.NE.AND UP0, UPT, UR4, 0x5, UPT ;  /* 0x000000050400788c */ /* 0x000fc8000bf05270 */
[----:B------:R-:W-:Y:S02]  /*1c40*/  USEL UR5, URZ, 0x1, UP0 ;  /* 0x000000013f057887 */ /* 0x000fe40008000000 */
[----:B------:R-:W-:Y:S02]  /*1c50*/  USEL UR10, UR4, URZ, UP0 ;  /* 0x0000003f040a7287 */ /* 0x000fe40008000000 */
[----:B------:R-:W-:-:S06]  /*1c60*/  ULOP3.LUT UR5, UR39, UR5, URZ, 0x3c, !UPT ;  /* 0x0000000527057292 */ /* 0x000fcc000f8e3c3f */
[----:B------:R-:W-:-:S07]  /*1c70*/  IMAD.U32 R6, RZ, RZ, UR5 ;  /* 0x00000005ff067e24 */ /* 0x000fce000f8e00ff */
.L_x_32:
[----:B------:R-:W-:Y:S05]  /*1c80*/  @!P0 BRA `(.L_x_26) ;  /* 0x0000000000048947 */ /* 0x000fea0003800000 */
[----:B------:R-:W-:Y:S01]  /*1c90*/  BPT.TRAP 0x1 ;  /* 0x000000040000795c */ /* 0x000fe20000300000 */
.L_x_26:
[----:B------:R-:W-:Y:S01]  /*1ca0*/  ULEA UR4, UR10, UR41, 0x3 ;  /* 0x000000290a047291 */ /* 0x000fe2000f8e183f */
[----:B------:R-:W-:-:S08]  /*1cb0*/  SHF.L.U32 R4, R6, 0x1f, RZ ;  /* 0x0000001f06047819 */ /* 0x000fd000000006ff */
[----:B------:R0:W1:Y:S01]  /*1cc0*/  SYNCS.PHASECHK.TRANS64.TRYWAIT P1, [UR4], R4 ;  /* 0x00000004ff0075a7 */ /* 0x0000620008020144 */
[----:B------:R-:W-:Y:S05]  /*1cd0*/  @!P0 BRA `(.L_x_27) ;  /* 0x0000000000048947 */ /* 0x000fea0003800000 */
[----:B------:R-:W-:Y:S01]  /*1ce0*/  BPT.TRAP 0x1 ;  /* 0x000000040000795c */ /* 0x000fe20000300000 */
.L_x_27:
[----:B-1----:R-:W-:Y:S05]  /*1cf0*/  @P1 BRA `(.L_x_28) ;  /* 0x0000000000081947 */ /* 0x002fea0003800000 */
[----:B------:R-:W1:Y:S02]  /*1d00*/  SYNCS.PHASECHK.TRANS64.TRYWAIT P1, [UR4], R4 ;  /* 0x00000004ff0075a7 */ /* 0x000e640008020144 */
[----:B-1----:R-:W-:Y:S05]  /*1d10*/  @!P1 BRA `(.L_x_29) ;  /* 0x0000005c006c9947 */ /* 0x002fea0003800000 */
.L_x_28:
[----:B------:R-:W-:Y:S01]  /*1d20*/  ULEA UR11, UR10, UR8, 0x9 ;  /* 0x000000080a0b7291 */ /* 0x000fe2000f8e483f */
[----:B------:R-:W-:Y:S01]  /*1d30*/  WARPGROUP.ARRIVE ;  /* 0x00000000000079c5 */ /* 0x000fe20000000000 */
[----:B------:R-:W-:Y:S01]  /*1d40*/  ULEA UR12, UR10, UR9, 0xa ;  /* 0x000000090a0c7291 */ /* 0x000fe2000f8e503f */
[----:B------:R-:W-:Y:S01]  /*1d50*/  UMOV UR5, 0x40000040 ;  /* 0x4000004000057882 */ /* 0x000fe20000000000 */
[----:B------:R-:W-:-:S03]  /*1d60*/  UMOV UR7, 0x40000040 ;  /* 0x4000004000077882 */ /* 0x000fc60000000000 */
[----:B------:R-:W-:Y:S02]  /*1d70*/  UMOV UR4, UR11 ;  /* 0x0000000b00047c82 */ /* 0x000fe40008000000 */
[----:B------:R-:W-:Y:S02]  /*1d80*/  UMOV UR6, UR12 ;  /* 0x0000000c00067c82 */ /* 0x000fe40008000000 */
[----:B------:R-:W-:Y:S01]  /*1d90*/  HGMMA.64x128x16.F32 R24, gdesc[UR4], R24, gsb0 ;  /* 0x01e00000041879f0 */ /* 0x000fe20008000818 */
        /* <DEDUP_REMOVED lines=23> */
[----:B------:R-:W-:Y:S01]  /*1f10*/  BPT.TRAP 0x1 ;  /* 0x000000040000795c */ /* 0x000fe20000300000 */
.L_x_30:
[----:B------:R-:W-:-:S13]  /*1f20*/  ISETP.NE.AND P1, PT, R103, RZ, PT ;  /* 0x000000ff6700720c */ /* 0x000fda0003f25270 */
[----:B01----:R-:W-:-:S05]  /*1f30*/  @P1 LEA R4, R3, UR41, 0x3 ;  /* 0x0000002903041c11 */ /* 0x003fca000f8e18ff */
[----:B------:R-:W-:-:S05]  /*1f40*/  @P1 VIADD R5, R4, 0x28 ;  /* 0x0000002804051836 */ /* 0x000fca0000000000 */
[----:B------:R-:W-:-:S04]  /*1f50*/  @P1 PRMT R5, R88, 0x654, R5 ;  /* 0x0000065458051816 */ /* 0x000fc80000000005 */
[----:B------:R0:W-:Y:S01]  /*1f60*/  @P1 SYNCS.ARRIVE.TRANS64.RED.A1T0 RZ, [R5+URZ], RZ ;  /* 0x000000ff05ff19a7 */ /* 0x0001e2000810043f */
[----:B------:R-:W-:-:S13]  /*1f70*/  ISETP.GT.U32.AND P1, PT, R23, 0x1, PT ;  /* 0x000000011700780c */ /* 0x000fda0003f24070 */
[----:B0-----:R-:W-:Y:S05]  /*1f80*/  @P1 BRA `(.L_x_31) ;  /* 0x0000000000041947 */ /* 0x001fea0003800000 */
[----:B------:R-:W-:Y:S01]  /*1f90*/  BPT.TRAP 0x1 ;  /* 0x000000040000795c */ /* 0x000fe20000300000 */
.L_x_31:
[----:B------:R-:W-:Y:S01]  /*1fa0*/  UIADD3 UR10, UR10, 0x1, URZ ;  /* 0x000000010a0a7890 */ /* 0x000fe2000fffe03f */
[C---:B------:R-:W-:Y:S01]  /*1fb0*/  ISETP.GT.AND P2, PT, R0.reuse, 0x1, PT ;  /* 0x000000010000780c */ /* 0x040fe20003f44270 */
[----:B------:R-:W-:Y:S02]  /*1fc0*/  VIADD R3, R3, 0x1 ;  /* 0x0000000103037836 */ /* 0x000fe40000000000 */
[----:B------:R-:W-:Y:S01]  /*1fd0*/  UISETP.NE.AND UP0, UPT, UR10, 0x5, UPT ;  /* 0x000000050a00788c */ /* 0x000fe2000bf05270 */
[----:B------:R-:W-:Y:S02]  /*1fe0*/  VIADD R0, R0, 0xffffffff ;  /* 0xffffffff00007836 */ /* 0x000fe40000000000 */
[C---:B------:R-:W-:Y:S01]  /*1ff0*/  ISETP.NE.AND P1, PT, R3.reuse, 0x5, PT ;  /* 0x000000050300780c */ /* 0x040fe20003f25270 */
[----:B------:R-:W-:Y:S02]  /*2000*/  USEL UR4, URZ, 0x1, UP0 ;  /* 0x000000013f047887 */ /* 0x000fe40008000000 */
[----:B------:R-:W-:Y:S01]  /*2010*/  USEL UR10, UR10, URZ, UP0 ;  /* 0x0000003f0a0a7287 */ /* 0x000fe20008000000 */
[----:B------:R-:W-:-:S03]  /*2020*/  SEL R3, R3, RZ, P1 ;  /* 0x000000ff03037207 */ /* 0x000fc60000800000 */
[----:B------:R-:W-:Y:S01]  /*2030*/  LOP3.LUT R6, R6, UR4, RZ, 0x3c, !PT ;  /* 0x0000000406067c12 */ /* 0x000fe2000f8e3cff */
[----:B------:R-:W-:Y:S07]  /*2040*/  @P2 BRA `(.L_x_32) ;  /* 0xfffffffc000c2947 */ /* 0x000fee000383ffff */
.L_x_25:
[----:B01----:R-:W0:Y:S01]  /*2050*/  LDC R0, c[0x0][0x28c] ;  /* 0x0000a300ff007b82 */ /* 0x003e220000000800 */
[----:B------:R-:W-:-:S04]  /*2060*/  IMAD.U32 R3, RZ, RZ, UR47 ;  /* 0x0000002fff037e24 */ /* 0x000fc8000f8e00ff */
[----:B------:R1:W-:Y:S01]  /*2070*/  SYNCS.ARRIVE.TRANS64.A1T0 RZ, [R3+UR46], RZ ;  /* 0x000000ff03ff79a7 */ /* 0x0003e2000810002e */
[----:B0-----:R-:W-:-:S13]  /*2080*/  ISETP.GE.AND P1, PT, R0, 0x1, PT ;  /* 0x000000010000780c */ /* 0x001fda0003f26270 */
[----:B-1----:R-:W-:Y:S05]  /*2090*/  @!P1 BRA `(.L_x_33) ;  /* 0x0000000000449947 */ /* 0x002fea0003800000 */
[----:B------:R-:W-:Y:S05]  /*20a0*/  @!P0 BRA `(.L_x_34) ;  /* 0x0000000000048947 */ /* 0x000fea0003800000 */
[----:B------:R-:W-:Y:S01]  /*20b0*/  BPT.TRAP 0x1 ;  /* 0x000000040000795c */ /* 0x000fe20000300000 */
.L_x_34:
[----:B------:R-:W-:-:S13]  /*20c0*/  ISETP.NE.AND P0, PT, R103, RZ, PT ;  /* 0x000000ff6700720c */ /* 0x000fda0003f05270 */
[----:B------:R-:W-:-:S05]  /*20d0*/  VOTEU.ANY UP0, P0 ;  /* 0x00000000003f7886 */ /* 0x000fca0000000100 */
[----:B------:R-:W-:-:S06]  /*20e0*/  @UP0 UIADD3 UR4, UR38, UR42, URZ ;  /* 0x0000002a26040290 */ /* 0x000fcc000fffe03f */
[----:B------:R-:W-:Y:S02]  /*20f0*/  IMAD.U32 R4, RZ, RZ, UR4 ;  /* 0x00000004ff047e24 */ /* 0x000fe4000f8e00ff */
[----:B------:R-:W-:Y:S02]  /*2100*/  IMAD.U32 R3, RZ, RZ, UR4 ;  /* 0x00000004ff037e24 */ /* 0x000fe4000f8e00ff */
[----:B------:R-:W-:-:S05]  /*2110*/  @P0 IMAD.WIDE.U32 R4, R4, -0x33333333, RZ ;  /* 0xcccccccd04040825 */ /* 0x000fca00078e00ff */
[----:B------:R-:W-:-:S05]  /*2120*/  @P0 SHF.R.U32.HI R0, RZ, 0x2, R5 ;  /* 0x00000002ff000819 */ /* 0x000fca0000011605 */
[----:B------:R-:W-:-:S05]  /*2130*/  @P0 IMAD R0, R0, -0x5, R3 ;  /* 0xfffffffb00000824 */ /* 0x000fca00078e0203 */
[----:B------:R-:W-:-:S05]  /*2140*/  @P0 LEA R0, R0, UR41, 0x3 ;  /* 0x0000002900000c11 */ /* 0x000fca000f8e18ff */
[----:B------:R-:W-:-:S05]  /*2150*/  @P0 VIADD R3, R0, 0x28 ;  /* 0x0000002800030836 */ /* 0x000fca0000000000 */
[----:B------:R-:W-:-:S04]  /*2160*/  @P0 PRMT R3, R88, 0x654, R3 ;  /* 0x0000065458030816 */ /* 0x000fc80000000003 */
[----:B------:R0:W-:Y:S01]  /*2170*/  @P0 SYNCS.ARRIVE.TRANS64.RED.A1T0 RZ, [R3+URZ], RZ ;  /* 0x000000ff03ff09a7 */ /* 0x0001e2000810043f */
[----:B------:R-:W-:-:S13]  /*2180*/  ISETP.GT.U32.AND P0, PT, R23, 0x1, PT ;  /* 0x000000011700780c */ /* 0x000fda0003f04070 */
[----:B0-----:R-:W-:Y:S05]  /*2190*/  @P0 BRA `(.L_x_33) ;  /* 0x0000000000040947 */ /* 0x001fea0003800000 */
[----:B------:R-:W-:Y:S01]  /*21a0*/  BPT.TRAP 0x1 ;  /* 0x000000040000795c */ /* 0x000fe20000300000 */
.L_x_33:
[----:B------:R-:W-:Y:S01]  /*21b0*/  SHF.L.U32 R0, R105, 0x1f, RZ ;  /* 0x0000001f69007819 */ /* 0x000fe200000006ff */
[----:B------:R-:W-:Y:S01]  /*21c0*/  UIADD3 UR38, UR38, UR45, URZ ;  /* 0x0000002d26267290 */ /* 0x000fe2000fffe03f */
[----:B------:R-:W-:Y:S01]  /*21d0*/  SHF.R.S32.HI R11, RZ, 0x1f, R19 ;  /* 0x0000001fff0b7819 */ /* 0x000fe20000011413 */
[----:B------:R-:W-:Y:S01]  /*21e0*/  UISETP.GE.U32.AND UP1, UPT, UR45, 0x5, UPT ;  /* 0x000000052d00788c */ /* 0x000fe2000bf26070 */
[----:B------:R-:W0:Y:S01]  /*21f0*/  SYNCS.PHASECHK.TRANS64.TRYWAIT P0, [UR43+0x8], R0 ;  /* 0x00000800ff0075a7 */ /* 0x000e22000800016b */
[----:B------:R-:W-:-:S04]  /*2200*/  UISETP.GT.U32.AND UP0, UPT, UR38, 0x4, UPT ;  /* 0x000000042600788c */ /* 0x000fc8000bf04070 */
[----:B------:R-:W-:-:S04]  /*2210*/  UISETP.LT.U32.AND UP0, UPT, UR45, 0x5, UP0 ;  /* 0x000000052d00788c */ /* 0x000fc80008701070 */
[----:B------:R-:W-:Y:S02]  /*2220*/  USEL UR6, URZ, 0x1, !UP0 ;  /* 0x000000013f067887 */ /* 0x000fe4000c000000 */
[----:B------:R-:W-:Y:S02]  /*2230*/  @UP1 UIMAD.WIDE.U32 UR4, UR38, -0x33333333, URZ ;  /* 0xcccccccd260418a5 */ /* 0x000fe4000f8e003f */
[----:B------:R-:W-:Y:S02]  /*2240*/  ULOP3.LUT UR39, UR39, UR6, URZ, 0x3c, !UPT ;  /* 0x0000000627277292 */ /* 0x000fe4000f8e3c3f */
[----:B------:R-:W-:-:S04]  /*2250*/  @UP1 USHF.R.U32.HI UR4, URZ, 0x2, UR5 ;  /* 0x000000023f041899 */ /* 0x000fc80008011605 */
[----:B------:R-:W-:Y:S01]  /*2260*/  @UP1 ULOP3.LUT UR39, UR39, 0x1, UR4, 0x78, !UPT ;  /* 0x0000000127271892 */ /* 0x000fe2000f8e7804 */
[----:B0-----:R-:W-:Y:S11]  /*2270*/  @!P0 BRA `(.L_x_35) ;  /* 0x00000058002c8947 */ /* 0x001ff60003800000 */
.L_x_190:
[----:B------:R-:W-:Y:S01]  /*2280*/  IMAD.SHL.U32 R7, R22, 0x40, RZ ;  /* 0x0000004016077824 */ /* 0x000fe200078e00ff */
[----:B------:R-:W-:Y:S01]  /*2290*/  ULDC UR6, c[0x0][0x284] ;  /* 0x0000a10000067ab9 */ /* 0x000fe20000000800 */
[----:B------:R-:W-:Y:S01]  /*22a0*/  IMAD.SHL.U32 R12, R18, 0x80, RZ ;  /* 0x00000080120c7824 */ /* 0x000fe200078e00ff */
[----:B------:R-:W-:Y:S01]  /*22b0*/  ULDC.64 UR4, c[0x0][0x5d0] ;  /* 0x0001740000047ab9 */ /* 0x000fe20000000a00 */
[----:B------:R-:W-:Y:S01]  /*22c0*/  IMAD.WIDE R20, R22, 0x40, R92 ;  /* 0x0000004016147825 */ /* 0x000fe200078e025c */
[----:B------:R-:W-:Y:S01]  /*22d0*/  ISETP.GE.AND P0, PT, R7, UR6, PT ;  /* 0x0000000607007c0c */ /* 0x000fe2000bf06270 */
[----:B------:R-:W-:Y:S01]  /*22e0*/  ULDC UR6, c[0x0][0x288] ;  /* 0x0000a20000067ab9 */ /* 0x000fe20000000800 */
[----:B------:R-:W-:Y:S01]  /*22f0*/  SHF.R.S32.HI R13, RZ, 0x1f, R12 ;  /* 0x0000001fff0d7819 */ /* 0x000fe2000001140c */
[----:B0-----:R-:W-:Y:S01]  /*2300*/  IMAD R0, R11, UR4, RZ ;  /* 0x000000040b007c24 */ /* 0x001fe2000f8e02ff */
[----:B------:R-:W-:Y:S01]  /*2310*/  ISETP.GE.OR P0, PT, R12, UR6, P0 ;  /* 0x000000060c007c0c */ /* 0x000fe20008706670 */
[----:B------:R-:W-:-:S04]  /*2320*/  IMAD.WIDE.U32 R4, R19, UR4, R94 ;  /* 0x0000000413047c25 */ /* 0x000fc8000f8e005e */
[----:B------:R-:W-:Y:S01]  /*2330*/  IMAD R3, R19, UR5, R0 ;  /* 0x0000000513037c24 */ /* 0x000fe2000f8e0200 */
[----:B------:R-:W-:Y:S01]  /*2340*/  IADD3 R4, P1, R12, R4, RZ ;  /* 0x000000040c047210 */ /* 0x000fe20007f3e0ff */
[----:B------:R-:W-:Y:S02]  /*2350*/  ULDC.64 UR4, c[0x0][0x5c8] ;  /* 0x0001720000047ab9 */ /* 0x000fe40000000a00 */
[----:B------:R-:W-:Y:S01]  /*2360*/  IMAD R9, R21, UR4, RZ ;  /* 0x0000000415097c24 */ /* 0x000fe2000f8e02ff */
[----:B------:R-:W-:-:S03]  /*2370*/  IADD3.X R5, R13, R5, R3, P1, !PT ;  /* 0x000000050d057210 */ /* 0x000fc60000ffe403 */
[C---:B------:R-:W-:Y:S02]  /*2380*/  IMAD R9, R20.reuse, UR5, R9 ;  /* 0x0000000514097c24 */ /* 0x040fe4000f8e0209 */
[----:B------:R-:W-:Y:S01]  /*2390*/  IMAD.WIDE.U32 R106, R20, UR4, R4 ;  /* 0x00000004146a7c25 */ /* 0x000fe2000f8e0004 */
[----:B------:R-:W-:Y:S06]  /*23a0*/  @P0 BRA `(.L_x_36) ;  /* 0x0000003c00d80947 */ /* 0x000fec0003800000 */
[----:B-----5:R-:W-:Y:S01]  /*23b0*/  FSETP.NEU.AND P1, PT, R90, RZ, PT ;  /* 0x000000ff5a00720b */ /* 0x020fe20003f2d000 */
[----:B------:R-:W-:Y:S01]  /*23c0*/  IMAD.IADD R3, R99, 0x1, -R12 ;  /* 0x0000000163037824 */ /* 0x000fe200078e0a0c */
[----:B------:R-:W-:Y:S01]  /*23d0*/  BSSY B0, `(.L_x_36) ;  /* 0x00003f3000007945 */ /* 0x000fe20003800000 */
[----:B------:R-:W-:Y:S02]  /*23e0*/  IMAD.IADD R0, R102, 0x1, -R7 ;  /* 0x0000000166007824 */ /* 0x000fe400078e0a07 */
[----:B------:R-:W-:Y:S01]  /*23f0*/  IMAD.IADD R115, R107, 0x1, R9 ;  /* 0x000000016b737824 */ /* 0x000fe200078e0209 */
[----:B------:R-:W-:-:S04]  /*2400*/  ISETP.GT.AND P0, PT, R3, RZ, PT ;  /* 0x000000ff0300720c */ /* 0x000fc80003f04270 */
[----:B------:R-:W-:-:S03]  /*2410*/  ISETP.GT.AND P3, PT, R0, RZ, P0 ;  /* 0x000000ff0000720c */ /* 0x000fc60000764270 */
[----:B------:R-:W-:Y:S10]  /*2420*/  @!P1 BRA `(.L_x_37) ;  /* 0x0000002c001c9947 */ /* 0x000ff40003800000 */
[----:B------:R-:W0:Y:S01]  /*2430*/  LDC.64 R108, c[0x0][0x5b8] ;  /* 0x00016e00ff6c7b82 */ /* 0x000e220000000a00 */
[----:B------:R-:W-:-:S07]  /*2440*/  ULDC.64 UR4, c[0x0][0x5c0] ;  /* 0x0001700000047ab9 */ /* 0x000fce0000000a00 */
[----:B------:R-:W1:Y:S08]  /*2450*/  LDC.64 R110, c[0x0][0x5b0] ;  /* 0x00016c00ff6e7b82 */ /* 0x000e700000000a00 */
[----:B------:R-:W2:Y:S01]  /*2460*/  LDC.64 R112, c[0x0][0x5a8] ;  /* 0x00016a00ff707b82 */ /* 0x000ea20000000a00 */
[-C--:B0-----:R-:W-:Y:S02]  /*2470*/  IMAD R6, R11, R108.reuse, RZ ;  /* 0x0000006c0b067224 */ /* 0x081fe400078e02ff */
[----:B------:R-:W-:-:S04]  /*2480*/  IMAD.WIDE.U32 R4, R19, R108, R94 ;  /* 0x0000006c13047225 */ /* 0x000fc800078e005e */
[----:B------:R-:W-:Y:S01]  /*2490*/  IMAD R107, R19, R109, R6 ;  /* 0x0000006d136b7224 */ /* 0x000fe200078e0206 */
[----:B------:R-:W-:Y:S01]  /*24a0*/  IADD3 R6, P1, R12, R4, RZ ;  /* 0x000000040c067210 */ /* 0x000fe20007f3e0ff */
[----:B-1----:R-:W-:-:S03]  /*24b0*/  IMAD R4, R21, R110, RZ ;  /* 0x0000006e15047224 */ /* 0x002fc600078e02ff */
[----:B------:R-:W-:Y:S01]  /*24c0*/  IADD3.X R7, R13, R5, R107, P1, !PT ;  /* 0x000000050d077210 */ /* 0x000fe20000ffe46b */
[C---:B------:R-:W-:Y:S02]  /*24d0*/  IMAD R109, R20.reuse, R111, R4 ;  /* 0x0000006f146d7224 */ /* 0x040fe400078e0204 */
[----:B------:R-:W-:-:S04]  /*24e0*/  IMAD.WIDE.U32 R4, R20, R110, R6 ;  /* 0x0000006e14047225 */ /* 0x000fc800078e0006 */
[----:B------:R-:W-:Y:S01]  /*24f0*/  IMAD.IADD R5, R5, 0x1, R109 ;  /* 0x0000000105057824 */ /* 0x000fe200078e026d */
[----:B--2---:R-:W-:-:S04]  /*2500*/  LEA R10, P1, R4, R112, 0x1 ;  /* 0x00000070040a7211 */ /* 0x004fc800078208ff */
[----:B------:R-:W-:-:S05]  /*2510*/  LEA.HI.X R11, R4, R113, R5, 0x1, P1 ;  /* 0x00000071040b7211 */ /* 0x000fca00008f0c05 */
[----:B------:R0:W2:Y:S01]  /*2520*/  @P3 LDG.E.LTC128B.U16 R18, desc[UR36][R10.64] ;  /* 0x000000240a123981 */ /* 0x0000a2000c1e1520 */
[----:B------:R-:W-:Y:S01]  /*2530*/  IMAD.WIDE.U32 R4, R20, R110, R12 ;  /* 0x0000006e14047225 */ /* 0x000fe200078e000c */
[----:B------:R-:W-:Y:S02]  /*2540*/  BSSY B1, `(.L_x_38) ;  /* 0x0000014000017945 */ /* 0x000fe40003800000 */
[----:B------:R-:W-:-:S04]  /*2550*/  IADD3 R14, P1, R94, R4, RZ ;  /* 0x000000045e0e7210 */ /* 0x000fc80007f3e0ff */
[----:B------:R-:W-:Y:S01]  /*2560*/  IADD3.X R15, R95, R109, R5, P1, !PT ;  /* 0x0000006d5f0f7210 */ /* 0x000fe20000ffe405 */
[----:B0-----:R-:W-:Y:S01]  /*2570*/  IMAD.SHL.U32 R10, R110, 0x8, RZ ;  /* 0x000000086e0a7824 */ /* 0x001fe200078e00ff */
[----:B------:R-:W-:Y:S02]  /*2580*/  LEA R8, P1, R106, UR4, 0x1 ;  /* 0x000000046a087c11 */ /* 0x000fe4000f8208ff */
[----:B------:R-:W-:Y:S01]  /*2590*/  SHF.L.U64.HI R11, R110, 0x3, R111 ;  /* 0x000000036e0b7819 */ /* 0x000fe2000001026f */
[----:B------:R-:W-:-:S04]  /*25a0*/  IMAD.WIDE.U32 R14, R19, R108, R14 ;  /* 0x0000006c130e7225 */ /* 0x000fc800078e000e */
[----:B------:R-:W-:Y:S01]  /*25b0*/  IMAD.IADD R5, R107, 0x1, R15 ;  /* 0x000000016b057824 */ /* 0x000fe200078e020f */
[----:B------:R-:W-:-:S04]  /*25c0*/  LEA R4, P4, R14, R112, 0x1 ;  /* 0x000000700e047211 */ /* 0x000fc800078808ff */
[----:B------:R-:W-:Y:S01]  /*25d0*/  LEA.HI.X R5, R14, R113, R5, 0x1, P4 ;  /* 0x000000710e057211 */ /* 0x000fe200020f0c05 */
[----:B--2---:R-:W-:-:S05]  /*25e0*/  HADD2.F32 R9, -RZ, R18.H0_H0 ;  /* 0x20000012ff097230 */ /* 0x004fca0000004100 */
[----:B------:R-:W-:-:S04]  /*25f0*/  FMUL R9, R9, R90 ;  /* 0x0000005a09097220 */ /* 0x000fc80000400000 */
[----:B------:R-:W-:Y:S01]  /*2600*/  FFMA R24, R24, R89, R9 ;  /* 0x0000005918187223 */ /* 0x000fe20000000009 */
[----:B------:R-:W-:Y:S02]  /*2610*/  LEA.HI.X R9, R106, UR5, R115, 0x1, P1 ;  /* 0x000000056a097c11 */ /* 0x000fe400088f0c73 */
[----:B------:R-:W-:Y:S02]  /*2620*/  ISETP.GT.AND P1, PT, R3, 0x1, PT ;  /* 0x000000010300780c */ /* 0x000fe40003f24270 */
[----:B------:R-:W-:Y:S02]  /*2630*/  F2FP.F16.F32.PACK_AB R24, RZ, R24 ;  /* 0x00000018ff18723e */ /* 0x000fe400000000ff */
[----:B------:R-:W-:-:S03]  /*2640*/  ISETP.GT.AND P2, PT, R0, RZ, P1 ;  /* 0x000000ff0000720c */ /* 0x000fc60000f44270 */
[----:B------:R0:W-:Y:S10]  /*2650*/  @P3 STG.E.U16 desc[UR36][R8.64], R24 ;  /* 0x0000001808003986 */ /* 0x0001f4000c101524 */
[----:B------:R-:W-:Y:S05]  /*2660*/  @!P2 BRA `(.L_x_39) ;  /* 0x000000000004a947 */ /* 0x000fea0003800000 */
[----:B------:R1:W5:Y:S02]  /*2670*/  LDG.E.LTC128B.U16 R18, desc[UR36][R4.64+0x2] ;  /* 0x0000022404127981 */ /* 0x000364000c1e1520 */
.L_x_39:
[----:B------:R-:W-:Y:S05]  /*2680*/  BSYNC B1 ;  /* 0x0000000000017941 */ /* 0x000fea0003800000 */
.L_x_38:
[----:B------:R-:W-:Y:S01]  /*2690*/  IMAD.WIDE.U32 R10, R20, R110, R10 ;  /* 0x0000006e140a7225 */ /* 0x000fe200078e000a */
[----:B------:R-:W-:-:S03]  /*26a0*/  ISETP.GT.AND P0, PT, R0, 0x8, P0 ;  /* 0x000000080000780c */ /* 0x000fc60000704270 */
[----:B-----5:R-:W-:Y:S01]  /*26b0*/  HADD2.F32 R15, -RZ, R18.H0_H0 ;  /* 0x20000012ff0f7230 */ /* 0x020fe20000004100 */
[----:B------:R-:W-:Y:S01]  /*26c0*/  IADD3 R6, P3, R6, R10, RZ ;  /* 0x0000000a06067210 */ /* 0x000fe20007f7e0ff */
[----:B------:R-:W-:-:S03]  /*26d0*/  IMAD.IADD R109, R109, 0x1, R11 ;  /* 0x000000016d6d7824 */ /* 0x000fc600078e020b */
[----:B------:R-:W-:Y:S01]  /*26e0*/  FMUL R14, R15, R90 ;  /* 0x0000005a0f0e7220 */ /* 0x000fe20000400000 */
[----:B------:R-:W-:-:S03]  /*26f0*/  IMAD.X R7, R109, 0x1, R7, P3 ;  /* 0x000000016d077824 */ /* 0x000fc600018e0607 */
[----:B------:R-:W-:Y:S01]  /*2700*/  FFMA R25, R25, R89, R14 ;  /* 0x0000005919197223 */ /* 0x000fe2000000000e */
[----:B------:R-:W-:-:S04]  /*2710*/  LEA R14, P3, R6, R112, 0x1 ;  /* 0x00000070060e7211 */ /* 0x000fc800078608ff */
[----:B------:R-:W-:Y:S01]  /*2720*/  LEA.HI.X R15, R6, R113, R7, 0x1, P3 ;  /* 0x00000071060f7211 */ /* 0x000fe200018f0c07 */
[----:B------:R-:W-:Y:S01]  /*2730*/  @P2 IMAD.MOV.U32 R6, RZ, RZ, R8 ;  /* 0x000000ffff062224 */ /* 0x000fe200078e0008 */
[----:B------:R-:W-:Y:S01]  /*2740*/  F2FP.F16.F32.PACK_AB R25, RZ, R25 ;  /* 0x00000019ff19723e */ /* 0x000fe200000000ff */
[----:B------:R-:W-:-:S05]  /*2750*/  @P2 IMAD.MOV.U32 R7, RZ, RZ, R9 ;  /* 0x000000ffff072224 */ /* 0x000fca00078e0009 */
[----:B------:R2:W-:Y:S04]  /*2760*/  @P2 STG.E.U16 desc[UR36][R6.64+0x2], R25 ;  /* 0x0000021906002986 */ /* 0x0005e8000c101524 */
[----:B------:R-:W3:Y:S01]  /*2770*/  @P0 LDG.E.LTC128B.U16 R18, desc[UR36][R14.64] ;  /* 0x000000240e120981 */ /* 0x000ee2000c1e1520 */
[----:B------:R-:W-:Y:S01]  /*2780*/  IADD3 R12, P2, P3, R94, R10, R12 ;  /* 0x0000000a5e0c7210 */ /* 0x000fe20007b5e00c */
[----:B------:R-:W-:Y:S01]  /*2790*/  BSSY B1, `(.L_x_40) ;  /* 0x0000011000017945 */ /* 0x000fe20003800000 */
[----:B------:R-:W-:Y:S02]  /*27a0*/  ISETP.GT.AND P1, PT, R0, 0x8, P1 ;  /* 0x000000080000780c */ /* 0x000fe40000f24270 */
[----:B------:R-:W-:Y:S02]  /*27b0*/  IADD3.X R13, R95, R109, R13, P2, P3 ;  /* 0x0000006d5f0d7210 */ /* 0x000fe400017e640d */
[----:B------:R-:W-:Y:S01]  /*27c0*/  LEA R10, P2, R91, R8, 0x1 ;  /* 0x000000085b0a7211 */ /* 0x000fe200078408ff */
[----:B------:R-:W-:Y:S01]  /*27d0*/  IMAD.WIDE.U32 R12, R19, R108, R12 ;  /* 0x0000006c130c7225 */ /* 0x000fe200078e000c */
[----:B------:R-:W-:-:S03]  /*27e0*/  SHF.L.U64.HI R19, R91, 0x1, R96 ;  /* 0x000000015b137819 */ /* 0x000fc60000010260 */
[----:B------:R-:W-:Y:S01]  /*27f0*/  IMAD.IADD R13, R107, 0x1, R13 ;  /* 0x000000016b0d7824 */ /* 0x000fe200078e020d */
[----:B--2---:R-:W-:-:S04]  /*2800*/  LEA R6, P3, R12, R112, 0x1 ;  /* 0x000000700c067211 */ /* 0x004fc800078608ff */
[----:B------:R-:W-:Y:S01]  /*2810*/  LEA.HI.X R7, R12, R113, R13, 0x1, P3 ;  /* 0x000000710c077211 */ /* 0x000fe200018f0c0d */
[----:B---3--:R-:W-:-:S05]  /*2820*/  HADD2.F32 R11, -RZ, R18.H0_H0 ;  /* 0x20000012ff0b7230 */ /* 0x008fca0000004100 */
[----:B------:R-:W-:-:S04]  /*2830*/  FMUL R11, R11, R90 ;  /* 0x0000005a0b0b7220 */ /* 0x000fc80000400000 */
[----:B------:R-:W-:-:S05]  /*2840*/  FFMA R11, R26, R89, R11 ;  /* 0x000000591a0b7223 */ /* 0x000fca000000000b */
[----:B------:R-:W-:Y:S01]  /*2850*/  F2FP.F16.F32.PACK_AB R14, RZ, R11 ;  /* 0x0000000bff0e723e */ /* 0x000fe200000000ff */
[----:B------:R-:W-:-:S05]  /*2860*/  IMAD.X R11, R19, 0x1, R9, P2 ;  /* 0x00000001130b7824 */ /* 0x000fca00010e0609 */
[----:B------:R2:W-:Y:S01]  /*2870*/  @P0 STG.E.U16 desc[UR36][R10.64], R14 ;  /* 0x0000000e0a000986 */ /* 0x0005e2000c101524 */
[----:B------:R-:W-:Y:S05]  /*2880*/  @!P1 BRA `(.L_x_41) ;  /* 0x0000000000049947 */ /* 0x000fea0003800000 */
[----:B------:R3:W5:Y:S02]  /*2890*/  LDG.E.LTC128B.U16 R18, desc[UR36][R6.64+0x2] ;  /* 0x0000022406127981 */ /* 0x000764000c1e1520 */
.L_x_41:
[----:B------:R-:W-:Y:S05]  /*28a0*/  BSYNC B1 ;  /* 0x0000000000017941 */ /* 0x000fea0003800000 */
.L_x_40:
[----:B-----5:R-:W-:Y:S01]  /*28b0*/  HADD2.F32 R13, -RZ, R18.H0_H0 ;  /* 0x20000012ff0d7230 */ /* 0x020fe20000004100 */
[----:B------:R-:W-:Y:S01]  /*28c0*/  ISETP.GT.AND P0, PT, R3, 0x8, PT ;  /* 0x000000080300780c */ /* 0x000fe20003f04270 */
[----:B------:R-:W-:Y:S03]  /*28d0*/  BSSY B1, `(.L_x_42) ;  /* 0x0000008000017945 */ /* 0x000fe60003800000 */
[----:B------:R-:W-:Y:S01]  /*28e0*/  FMUL R12, R13, R90 ;  /* 0x0000005a0d0c7220 */ /* 0x000fe20000400000 */
[----:B------:R-:W-:-:S03]  /*28f0*/  ISETP.GT.AND P2, PT, R0, RZ, P0 ;  /* 0x000000ff0000720c */ /* 0x000fc60000744270 */
[----:B------:R-:W-:-:S05]  /*2900*/  FFMA R12, R27, R89, R12 ;  /* 0x000000591b0c7223 */ /* 0x000fca000000000c */
[----:B------:R-:W-:-:S05]  /*2910*/  F2FP.F16.F32.PACK_AB R12, RZ, R12 ;  /* 0x0000000cff0c723e */ /* 0x000fca00000000ff */
[----:B------:R4:W-:Y:S01]  /*2920*/  @P1 STG.E.U16 desc[UR36][R10.64+0x2], R12 ;  /* 0x0000020c0a001986 */ /* 0x0009e2000c101524 */
[----:B------:R-:W-:Y:S05]  /*2930*/  @!P2 BRA `(.L_x_43) ;  /* 0x000000000004a947 */ /* 0x000fea0003800000 */
[----:B------:R0:W5:Y:S02]  /*2940*/  LDG.E.LTC128B.U16 R18, desc[UR36][R4.64+0x10] ;  /* 0x0000102404127981 */ /* 0x000164000c1e1520 */
.L_x_43:
[----:B------:R-:W-:Y:S05]  /*2950*/  BSYNC B1 ;  /* 0x0000000000017941 */ /* 0x000fea0003800000 */
.L_x_42:
        /* <DEDUP_REMOVED lines=10> */
.L_x_45:
[----:B------:R-:W-:Y:S05]  /*2a00*/  BSYNC B1 ;  /* 0x0000000000017941 */ /* 0x000fea0003800000 */
.L_x_44:
[----:B0----5:R-:W-:Y:S01]  /*2a10*/  HADD2.F32 R13, -RZ, R18.H0_H0 ;  /* 0x20000012ff0d7230 */ /* 0x021fe20000004100 */
[----:B------:R-:W-:Y:S01]  /*2a20*/  ISETP.GT.AND P0, PT, R0, 0x8, P0 ;  /* 0x000000080000780c */ /* 0x000fe20000704270 */
[----:B------:R-:W-:Y:S03]  /*2a30*/  BSSY B1, `(.L_x_46) ;  /* 0x0000007000017945 */ /* 0x000fe60003800000 */
[----:B----4-:R-:W-:-:S04]  /*2a40*/  FMUL R12, R13, R90 ;  /* 0x0000005a0d0c7220 */ /* 0x010fc80000400000 */
[----:B------:R-:W-:-:S05]  /*2a50*/  FFMA R12, R29, R89, R12 ;  /* 0x000000591d0c7223 */ /* 0x000fca000000000c */
[----:B------:R-:W-:-:S05]  /*2a60*/  F2FP.F16.F32.PACK_AB R12, RZ, R12 ;  /* 0x0000000cff0c723e */ /* 0x000fca00000000ff */
[----:B------:R0:W-:Y:S01]  /*2a70*/  @P3 STG.E.U16 desc[UR36][R8.64+0x12], R12 ;  /* 0x0000120c08003986 */ /* 0x0001e2000c101524 */
[----:B------:R-:W-:Y:S05]  /*2a80*/  @!P0 BRA `(.L_x_47) ;  /* 0x0000000000048947 */ /* 0x000fea0003800000 */
[----:B------:R4:W5:Y:S02]  /*2a90*/  LDG.E.LTC128B.U16 R18, desc[UR36][R6.64+0x10] ;  /* 0x0000102406127981 */ /* 0x000964000c1e1520 */
.L_x_47:
[----:B------:R-:W-:Y:S05]  /*2aa0*/  BSYNC B1 ;  /* 0x0000000000017941 */ /* 0x000fea0003800000 */
.L_x_46:
[----:B-----5:R-:W-:Y:S01]  /*2ab0*/  HADD2.F32 R13, -RZ, R18.H0_H0 ;  /* 0x20000012ff0d7230 */ /* 0x020fe20000004100 */
[----:B------:R-:W-:Y:S01]  /*2ac0*/  ISETP.GT.AND P1, PT, R0, 0x8, P1 ;  /* 0x000000080000780c */ /* 0x000fe20000f24270 */
[----:B------:R-:W-:Y:S03]  /*2ad0*/  BSSY B1, `(.L_x_48) ;  /* 0x0000007000017945 */ /* 0x000fe60003800000 */
[----:B------:R-:W-:-:S04]  /*2ae0*/  FMUL R13, R13, R90 ;  /* 0x0000005a0d0d7220 */ /* 0x000fc80000400000 */
[----:B------:R-:W-:-:S05]  /*2af0*/  FFMA R13, R30, R89, R13 ;  /* 0x000000591e0d7223 */ /* 0x000fca000000000d */
[----:B------:R-:W-:-:S05]  /*2b00*/  F2FP.F16.F32.PACK_AB R13, RZ, R13 ;  /* 0x0000000dff0d723e */ /* 0x000fca00000000ff */
[----:B------:R0:W-:Y:S01]  /*2b10*/  @P0 STG.E.U16 desc[UR36][R10.64+0x10], R13 ;  /* 0x0000100d0a000986 */ /* 0x0001e2000c101524 */
[----:B------:R-:W-:Y:S05]  /*2b20*/  @!P1 BRA `(.L_x_49) ;  /* 0x0000000000049947 */ /* 0x000fea0003800000 */
[----:B------:R0:W5:Y:S02]  /*2b30*/  LDG.E.LTC128B.U16 R18, desc[UR36][R6.64+0x12] ;  /* 0x0000122406127981 */ /* 0x000164000c1e1520 */
.L_x_49:
[----:B------:R-:W-:Y:S05]  /*2b40*/  BSYNC B1 ;  /* 0x0000000000017941 */ /* 0x000fea0003800000 */
.L_x_48:
[----:B0----5:R-:W-:Y:S01]  /*2b50*/  HADD2.F32 R13, -RZ, R18.H0_H0 ;  /* 0x20000012ff0d7230 */ /* 0x021fe20000004100 */
        /* <DEDUP_REMOVED lines=9> */
.L_x_51:
[----:B------:R-:W-:Y:S05]  /*2bf0*/  BSYNC B1 ;  /* 0x0000000000017941 */ /* 0x000fea0003800000 */
.L_x_50:
        /* <DEDUP_REMOVED lines=10> */
.L_x_53:
[----:B------:R-:W-:Y:S05]  /*2ca0*/  BSYNC B1 ;  /* 0x0000000000017941 */ /* 0x000fea0003800000 */
.L_x_52:
[----:B0----5:R-:W-:Y:S01]  /*2cb0*/  HADD2.F32 R13, -RZ, R18.H0_H0 ;  /* 0x20000012ff0d7230 */ /* 0x021fe20000004100 */
        /* <DEDUP_REMOVED lines=8> */
.L_x_55:
[----:B------:R-:W-:Y:S05]  /*2d40*/  BSYNC B1 ;  /* 0x0000000000017941 */ /* 0x000fea0003800000 */
.L_x_54:
        /* <DEDUP_REMOVED lines=9> */
.L_x_57:
[----:B------:R-:W-:Y:S05]  /*2de0*/  BSYNC B1 ;  /* 0x0000000000017941 */ /* 0x000fea0003800000 */
.L_x_56:
        /* <DEDUP_REMOVED lines=10> */
.L_x_59:
[----:B------:R-:W-:Y:S05]  /*2e90*/  BSYNC B1 ;  /* 0x0000000000017941 */ /* 0x000fea0003800000 */
.L_x_58:
        /* <DEDUP_REMOVED lines=10> */
.L_x_61:
[----:B------:R-:W-:Y:S05]  /*2f40*/  BSYNC B1 ;  /* 0x0000000000017941 */ /* 0x000fea0003800000 */
.L_x_60:
        /* <DEDUP_REMOVED lines=9> */
.L_x_63:
[----:B------:R-:W-:Y:S05]  /*2fe0*/  BSYNC B1 ;  /* 0x0000000000017941 */ /* 0x000fea0003800000 */
.L_x_62:
        /* <DEDUP_REMOVED lines=9> */
.L_x_65:
[----:B------:R-:W-:Y:S05]  /*3080*/  BSYNC B1 ;  /* 0x0000000000017941 */ /* 0x000fea0003800000 */
.L_x_64:
        /* <DEDUP_REMOVED lines=10> */
.L_x_67:
[----:B------:R-:W-:Y:S05]  /*3130*/  BSYNC B1 ;  /* 0x0000000000017941 */ /* 0x000fea0003800000 */
.L_x_66:
        /* <DEDUP_REMOVED lines=10> */
.L_x_69:
[----:B------:R-:W-:Y:S05]  /*31e0*/  BSYNC B1 ;  /* 0x0000000000017941 */ /* 0x000fea0003800000 */
.L_x_68:
        /* <DEDUP_REMOVED lines=9> */
.L_x_71:
[----:B------:R-:W-:Y:S05]  /*3280*/  BSYNC B1 ;  /* 0x0000000000017941 */ /* 0x000fea0003800000 */
.L_x_70:
        /* <DEDUP_REMOVED lines=9> */
.L_x_73:
[----:B------:R-:W-:Y:S05]  /*3320*/  BSYNC B1 ;  /* 0x0000000000017941 */ /* 0x000fea0003800000 */
.L_x_72:
        /* <DEDUP_REMOVED lines=10> */
.L_x_75:
[----:B------:R-:W-:Y:S05]  /*33d0*/  BSYNC B1 ;  /* 0x0000000000017941 */ /* 0x000fea0003800000 */
.L_x_74:
        /* <DEDUP_REMOVED lines=10> */
.L_x_77:
[----:B------:R-:W-:Y:S05]  /*3480*/  BSYNC B1 ;  /* 0x0000000000017941 */ /* 0x000fea0003800000 */
.L_x_76:
        /* <DEDUP_REMOVED lines=9> */
.L_x_79:
[----:B------:R-:W-:Y:S05]  /*3520*/  BSYNC B1 ;  /* 0x0000000000017941 */ /* 0x000fea0003800000 */
.L_x_78:
        /* <DEDUP_REMOVED lines=9> */
.L_x_81:
[----:B------:R-:W-:Y:S05]  /*35c0*/  BSYNC B1 ;  /* 0x0000000000017941 */ /* 0x000fea0003800000 */
.L_x_80:
        /* <DEDUP_REMOVED lines=10> */
.L_x_83:
[----:B------:R-:W-:Y:S05]  /*3670*/  BSYNC B1 ;  /* 0x0000000000017941 */ /* 0x000fea0003800000 */
.L_x_82:
        /* <DEDUP_REMOVED lines=10> */
.L_x_85:
[----:B------:R-:W-:Y:S05]  /*3720*/  BSYNC B1 ;  /* 0x0000000000017941 */ /* 0x000fea0003800000 */
.L_x_84:
        /* <DEDUP_REMOVED lines=9> */
.L_x_87:
[----:B------:R-:W-:Y:S05]  /*37c0*/  BSYNC B1 ;  /* 0x0000000000017941 */ /* 0x000fea0003800000 */
.L_x_86:
        /* <DEDUP_REMOVED lines=9> */
.L_x_89:
[----:B------:R-:W-:Y:S05]  /*3860*/  BSYNC B1 ;  /* 0x0000000000017941 */ /* 0x000fea0003800000 */
.L_x_88:
        /* <DEDUP_REMOVED lines=10> */
.L_x_91:
[----:B------:R-:W-:Y:S05]  /*3910*/  BSYNC B1 ;  /* 0x0000000000017941 */ /* 0x000fea0003800000 */
.L_x_90:
        /* <DEDUP_REMOVED lines=10> */
.L_x_93:
[----:B------:R-:W-:Y:S05]  /*39c0*/  BSYNC B1 ;  /* 0x0000000000017941 */ /* 0x000fea0003800000 */
.L_x_92:
        /* <DEDUP_REMOVED lines=9> */
.L_x_95:
[----:B------:R-:W-:Y:S05]  /*3a60*/  BSYNC B1 ;  /* 0x0000000000017941 */ /* 0x000fea0003800000 */
.L_x_94:
        /* <DEDUP_REMOVED lines=9> */
.L_x_97:
[----:B------:R-:W-:Y:S05]  /*3b00*/  BSYNC B1 ;  /* 0x0000000000017941 */ /* 0x000fea0003800000 */
.L_x_96:
        /* <DEDUP_REMOVED lines=10> */
.L_x_99:
[----:B------:R-:W-:Y:S05]  /*3bb0*/  BSYNC B1 ;  /* 0x0000000000017941 */ /* 0x000fea0003800000 */
.L_x_98:
        /* <DEDUP_REMOVED lines=10> */
.L_x_101:
[----:B------:R-:W-:Y:S05]  /*3c60*/  BSYNC B1 ;  /* 0x0000000000017941 */ /* 0x000fea0003800000 */
.L_x_100:
        /* <DEDUP_REMOVED lines=9> */
.L_x_103:
[----:B------:R-:W-:Y:S05]  /*3d00*/  BSYNC B1 ;  /* 0x0000000000017941 */ /* 0x000fea0003800000 */
.L_x_102:
        /* <DEDUP_REMOVED lines=9> */
.L_x_105:
[----:B------:R-:W-:Y:S05]  /*3da0*/  BSYNC B1 ;  /* 0x0000000000017941 */ /* 0x000fea0003800000 */
.L_x_104:
        /* <DEDUP_REMOVED lines=10> */
.L_x_107:
[----:B------:R-:W-:Y:S05]  /*3e50*/  BSYNC B1 ;  /* 0x0000000000017941 */ /* 0x000fea0003800000 */
.L_x_106:
        /* <DEDUP_REMOVED lines=10> */
.L_x_109:
[----:B------:R-:W-:Y:S05]  /*3f00*/  BSYNC B1 ;  /* 0x0000000000017941 */ /* 0x000fea0003800000 */
.L_x_108:
        /* <DEDUP_REMOVED lines=9> */
.L_x_111:
[----:B------:R-:W-:Y:S05]  /*3fa0*/  BSYNC B1 ;  /* 0x0000000000017941 */ /* 0x000fea0003800000 */
.L_x_110:
        /* <DEDUP_REMOVED lines=9> */
.L_x_113:
[----:B------:R-:W-:Y:S05]  /*4040*/  BSYNC B1 ;  /* 0x0000000000017941 */ /* 0x000fea0003800000 */
.L_x_112:
        /* <DEDUP_REMOVED lines=10> */
.L_x_115:
[----:B------:R-:W-:Y:S05]  /*40f0*/  BSYNC B1 ;  /* 0x0000000000017941 */ /* 0x000fea0003800000 */
.L_x_114:
        /* <DEDUP_REMOVED lines=10> */
.L_x_117:
[----:B------:R-:W-:Y:S05]  /*41a0*/  BSYNC B1 ;  /* 0x0000000000017941 */ /* 0x000fea0003800000 */
.L_x_116:
        /* <DEDUP_REMOVED lines=9> */
.L_x_119:
[----:B------:R-:W-:Y:S05]  /*4240*/  BSYNC B1 ;  /* 0x0000000000017941 */ /* 0x000fea0003800000 */
.L_x_118:
        /* <DEDUP_REMOVED lines=9> */
.L_x_121:
[----:B------:R-:W-:Y:S05]  /*42e0*/  BSYNC B1 ;  /* 0x0000000000017941 */ /* 0x000fea0003800000 */
.L_x_120:
        /* <DEDUP_REMOVED lines=10> */
.L_x_123:
[----:B------:R-:W-:Y:S05]  /*4390*/  BSYNC B1 ;  /* 0x0000000000017941 */ /* 0x000fea0003800000 */
.L_x_122:
        /* <DEDUP_REMOVED lines=10> */
.L_x_125:
[----:B------:R-:W-:Y:S05]  /*4440*/  BSYNC B1 ;  /* 0x0000000000017941 */ /* 0x000fea0003800000 */
.L_x_124:
        /* <DEDUP_REMOVED lines=9> */
.L_x_127:
[----:B------:R-:W-:Y:S05]  /*44e0*/  BSYNC B1 ;  /* 0x0000000000017941 */ /* 0x000fea0003800000 */
.L_x_126:
        /* <DEDUP_REMOVED lines=9> */
.L_x_129:
[----:B------:R-:W-:Y:S05]  /*4580*/  BSYNC B1 ;  /* 0x0000000000017941 */ /* 0x000fea0003800000 */
.L_x_128:
        /* <DEDUP_REMOVED lines=10> */
.L_x_131:
[----:B------:R-:W-:Y:S05]  /*4630*/  BSYNC B1 ;  /* 0x0000000000017941 */ /* 0x000fea0003800000 */
.L_x_130:
        /* <DEDUP_REMOVED lines=10> */
.L_x_133:
[----:B------:R-:W-:Y:S05]  /*46e0*/  BSYNC B1 ;  /* 0x0000000000017941 */ /* 0x000fea0003800000 */
.L_x_132:
        /* <DEDUP_REMOVED lines=9> */
.L_x_135:
[----:B------:R-:W-:Y:S05]  /*4780*/  BSYNC B1 ;  /* 0x0000000000017941 */ /* 0x000fea0003800000 */
.L_x_134:
        /* <DEDUP_REMOVED lines=9> */
.L_x_137:
[----:B------:R-:W-:Y:S05]  /*4820*/  BSYNC B1 ;  /* 0x0000000000017941 */ /* 0x000fea0003800000 */
.L_x_136:
        /* <DEDUP_REMOVED lines=10> */
.L_x_139:
[----:B------:R-:W-:Y:S05]  /*48d0*/  BSYNC B1 ;  /* 0x0000000000017941 */ /* 0x000fea0003800000 */
.L_x_138:
        /* <DEDUP_REMOVED lines=10> */
.L_x_141:
[----:B------:R-:W-:Y:S05]  /*4980*/  BSYNC B1 ;  /* 0x0000000000017941 */ /* 0x000fea0003800000 */
.L_x_140:
        /* <DEDUP_REMOVED lines=9> */
.L_x_143:
[----:B------:R-:W-:Y:S05]  /*4a20*/  BSYNC B1 ;  /* 0x0000000000017941 */ /* 0x000fea0003800000 */
.L_x_142:
        /* <DEDUP_REMOVED lines=9> */
.L_x_145:
[----:B------:R-:W-:Y:S05]  /*4ac0*/  BSYNC B1 ;  /* 0x0000000000017941 */ /* 0x000fea0003800000 */
.L_x_144:
        /* <DEDUP_REMOVED lines=10> */
.L_x_147:
[----:B------:R-:W-:Y:S05]  /*4b70*/  BSYNC B1 ;  /* 0x0000000000017941 */ /* 0x000fea0003800000 */
.L_x_146:
        /* <DEDUP_REMOVED lines=10> */
.L_x_149:
[----:B------:R-:W-:Y:S05]  /*4c20*/  BSYNC B1 ;  /* 0x0000000000017941 */ /* 0x000fea0003800000 */
.L_x_148:
        /* <DEDUP_REMOVED lines=9> */
.L_x_151:
[----:B------:R-:W-:Y:S05]  /*4cc0*/  BSYNC B1 ;  /* 0x0000000000017941 */ /* 0x000fea0003800000 */
.L_x_150:
        /* <DEDUP_REMOVED lines=9> */
.L_x_153:
[----:B------:R-:W-:Y:S05]  /*4d60*/  BSYNC B1 ;  /* 0x0000000000017941 */ /* 0x000fea0003800000 */
.L_x_152:
        /* <DEDUP_REMOVED lines=10> */
.L_x_155:
[----:B------:R-:W-:Y:S05]  /*4e10*/  BSYNC B1 ;  /* 0x0000000000017941 */ /* 0x000fea0003800000 */
.L_x_154:
        /* <DEDUP_REMOVED lines=10> */
.L_x_157:
[----:B------:R-:W-:Y:S05]  /*4ec0*/  BSYNC B1 ;  /* 0x0000000000017941 */ /* 0x000fea0003800000 */
.L_x_156:
[----:B-----5:R-:W-:Y:S01]  /*4ed0*/  HADD2.F32 R3, -RZ, R18.H0_H0 ;  /* 0x20000012ff037230 */ /* 0x020fe20000004100 */
[----:B------:R-:W-:Y:S01]  /*4ee0*/  ISETP.GT.AND P0, PT, R0, 0x8, P0 ;  /* 0x000000080000780c */ /* 0x000fe20000704270 */
[----:B------:R-:W-:Y:S03]  /*4ef0*/  BSSY B1, `(.L_x_158) ;  /* 0x0000007000017945 */ /* 0x000fe60003800000 */
[----:B01----:R-:W-:-:S04]  /*4f00*/  FMUL R4, R3, R90 ;  /* 0x0000005a03047220 */ /* 0x003fc80000400000 */
[----:B------:R-:W-:-:S05]  /*4f10*/  FFMA R4, R85, R89, R4 ;  /* 0x0000005955047223 */ /* 0x000fca0000000004 */
[----:B------:R-:W-:-:S05]  /*4f20*/  F2FP.F16.F32.PACK_AB R4, RZ, R4 ;  /* 0x00000004ff04723e */ /* 0x000fca00000000ff */
[----:B------:R0:W-:Y:S01]  /*4f30*/  @P3 STG.E.U16 desc[UR36][R8.64+0xf2], R4 ;  /* 0x0000f20408003986 */ /* 0x0001e2000c101524 */
[----:B------:R-:W-:Y:S05]  /*4f40*/  @!P0 BRA `(.L_x_159) ;  /* 0x0000000000048947 */ /* 0x000fea0003800000 */
[----:B------:R1:W5:Y:S02]  /*4f50*/  LDG.E.LTC128B.U16 R18, desc[UR36][R6.64+0xf0] ;  /* 0x0000f02406127981 */ /* 0x000364000c1e1520 */
.L_x_159:
[----:B------:R-:W-:Y:S05]  /*4f60*/  BSYNC B1 ;  /* 0x0000000000017941 */ /* 0x000fea0003800000 */
.L_x_158:
[----:B-----5:R-:W-:Y:S01]  /*4f70*/  HADD2.F32 R3, -RZ, R18.H0_H0 ;  /* 0x20000012ff037230 */ /* 0x020fe20000004100 */
[----:B------:R-:W-:Y:S01]  /*4f80*/  ISETP.GT.AND P1, PT, R0, 0x8, P1 ;  /* 0x000000080000780c */ /* 0x000fe20000f24270 */
[----:B0-----:R-:W-:Y:S01]  /*4f90*/  @P0 IMAD.MOV.U32 R4, RZ, RZ, R10 ;  /* 0x000000ffff040224 */ /* 0x001fe200078e000a */
[----:B------:R-:W-:Y:S01]  /*4fa0*/  BSSY B1, `(.L_x_160) ;  /* 0x0000008000017945 */ /* 0x000fe20003800000 */
[----:B------:R-:W-:Y:S02]  /*4fb0*/  @P0 IMAD.MOV.U32 R5, RZ, RZ, R11 ;  /* 0x000000ffff050224 */ /* 0x000fe400078e000b */
[----:B------:R-:W-:-:S04]  /*4fc0*/  FMUL R3, R3, R90 ;  /* 0x0000005a03037220 */ /* 0x000fc80000400000 */
[----:B------:R-:W-:-:S05]  /*4fd0*/  FFMA R3, R86, R89, R3 ;  /* 0x0000005956037223 */ /* 0x000fca0000000003 */
[----:B------:R-:W-:-:S05]  /*4fe0*/  F2FP.F16.F32.PACK_AB R3, RZ, R3 ;  /* 0x00000003ff03723e */ /* 0x000fca00000000ff */
[----:B------:R0:W-:Y:S01]  /*4ff0*/  @P0 STG.E.U16 desc[UR36][R4.64+0xf0], R3 ;  /* 0x0000f00304000986 */ /* 0x0001e2000c101524 */
[----:B------:R-:W-:Y:S05]  /*5000*/  @!P1 BRA `(.L_x_161) ;  /* 0x0000000000049947 */ /* 0x000fea0003800000 */
[----:B------:R0:W5:Y:S02]  /*5010*/  LDG.E.LTC128B.U16 R18, desc[UR36][R6.64+0xf2] ;  /* 0x0000f22406127981 */ /* 0x000164000c1e1520 */
.L_x_161:
[----:B------:R-:W-:Y:S05]  /*5020*/  BSYNC B1 ;  /* 0x0000000000017941 */ /* 0x000fea0003800000 */
.L_x_160:
[----:B------:R-:W-:Y:S05]  /*5030*/  @!P1 BRA `(.L_x_162) ;  /* 0x0000001000b09947 */ /* 0x000fea0003800000 */
[----:B0----5:R-:W-:-:S05]  /*5040*/  HADD2.F32 R3, -RZ, R18.H0_H0 ;  /* 0x20000012ff037230 */ /* 0x021fca0000004100 */
[----:B------:R-:W-:-:S04]  /*5050*/  FMUL R0, R3, R90 ;  /* 0x0000005a03007220 */ /* 0x000fc80000400000 */
[----:B------:R-:W-:-:S05]  /*5060*/  FFMA R0, R87, R89, R0 ;  /* 0x0000005957007223 */ /* 0x000fca0000000000 */
[----:B------:R-:W-:-:S05]  /*5070*/  F2FP.F16.F32.PACK_AB R0, RZ, R0 ;  /* 0x00000000ff00723e */ /* 0x000fca00000000ff */
[----:B------:R0:W-:Y:S01]  /*5080*/  STG.E.U16 desc[UR36][R10.64+0xf2], R0 ;  /* 0x0000f2000a007986 */ /* 0x0001e2000c101524 */
[----:B------:R-:W-:Y:S05]  /*5090*/  BRA `(.L_x_162) ;  /* 0x0000001000987947 */ /* 0x000fea0003800000 */
.L_x_37:
[----:B------:R-:W-:Y:S01]  /*50a0*/  ISETP.GT.AND P2, PT, R3, 0x1, PT ;  /* 0x000000010300780c */ /* 0x000fe20003f44270 */
[----:B------:R-:W-:Y:S01]  /*50b0*/  ULDC.64 UR4, c[0x0][0x5c0] ;  /* 0x0001700000047ab9 */ /* 0x000fe20000000a00 */
[-C--:B------:R-:W-:Y:S01]  /*50c0*/  FMUL R24, R24, R89.reuse ;  /* 0x0000005918187220 */ /* 0x080fe20000400000 */
[-C--:B------:R-:W-:Y:S01]  /*50d0*/  FMUL R25, R25, R89.reuse ;  /* 0x0000005919197220 */ /* 0x080fe20000400000 */
[----:B------:R-:W-:Y:S01]  /*50e0*/  ISETP.GT.AND P1, PT, R0, RZ, P2 ;  /* 0x000000ff0000720c */ /* 0x000fe20001724270 */
[-C--:B------:R-:W-:Y:S01]  /*50f0*/  FMUL R26, R26, R89.reuse ;  /* 0x000000591a1a7220 */ /* 0x080fe20000400000 */
[----:B------:R-:W-:Y:S01]  /*5100*/  LEA R4, P4, R106, UR4, 0x1 ;  /* 0x000000046a047c11 */ /* 0x000fe2000f8808ff */
[-C--:B------:R-:W-:Y:S01]  /*5110*/  FMUL R27, R27, R89.reuse ;  /* 0x000000591b1b7220 */ /* 0x080fe20000400000 */
[----:B------:R-:W-:Y:S01]  /*5120*/  F2FP.F16.F32.PACK_AB R24, RZ, R24 ;  /* 0x00000018ff18723e */ /* 0x000fe200000000ff */
[-C--:B------:R-:W-:Y:S01]  /*5130*/  FMUL R28, R28, R89.reuse ;  /* 0x000000591c1c7220 */ /* 0x080fe20000400000 */
[----:B------:R-:W-:Y:S01]  /*5140*/  LEA.HI.X R5, R106, UR5, R115, 0x1, P4 ;  /* 0x000000056a057c11 */ /* 0x000fe2000a0f0c73 */
[----:B------:R-:W-:Y:S01]  /*5150*/  FMUL R29, R29, R89 ;  /* 0x000000591d1d7220 */ /* 0x000fe20000400000 */
[----:B------:R-:W-:Y:S01]  /*5160*/  F2FP.F16.F32.PACK_AB R25, RZ, R25 ;  /* 0x00000019ff19723e */ /* 0x000fe200000000ff */
[-C--:B------:R-:W-:Y:S01]  /*5170*/  FMUL R30, R30, R89.reuse ;  /* 0x000000591e1e7220 */ /* 0x080fe20000400000 */
[C---:B------:R-:W-:Y:S01]  /*5180*/  ISETP.GT.AND P2, PT, R0.reuse, 0x8, P2 ;  /* 0x000000080000780c */ /* 0x040fe20001744270 */
[----:B------:R-:W-:Y:S01]  /*5190*/  @P3 STG.E.U16 desc[UR36][R4.64], R24 ;  /* 0x0000001804003986 */ /* 0x000fe2000c101524 */
[----:B------:R-:W-:Y:S01]  /*51a0*/  SHF.L.U64.HI R7, R91, 0x1, R96 ;  /* 0x000000015b077819 */ /* 0x000fe20000010260 */
[-C--:B------:R-:W-:Y:S01]  /*51b0*/  FMUL R31, R31, R89.reuse ;  /* 0x000000591f1f7220 */ /* 0x080fe20000400000 */
[----:B------:R-:W-:Y:S01]  /*51c0*/  LEA R6, P3, R91, R4, 0x1 ;  /* 0x000000045b067211 */ /* 0x000fe200078608ff */
[----:B------:R-:W-:Y:S01]  /*51d0*/  @P1 STG.E.U16 desc[UR36][R4.64+0x2], R25 ;  /* 0x0000021904001986 */ /* 0x000fe2000c101524 */
[----:B------:R-:W-:Y:S01]  /*51e0*/  ISETP.GT.AND P1, PT, R0, 0x8, P0 ;  /* 0x000000080000780c */ /* 0x000fe20000724270 */
[----:B------:R-:W-:Y:S01]  /*51f0*/  FMUL R32, R32, R89 ;  /* 0x0000005920207220 */ /* 0x000fe20000400000 */
[----:B------:R-:W-:Y:S01]  /*5200*/  F2FP.F16.F32.PACK_AB R26, RZ, R26 ;  /* 0x0000001aff1a723e */ /* 0x000fe200000000ff */
[----:B------:R-:W-:Y:S01]  /*5210*/  IMAD.X R7, R7, 0x1, R5, P3 ;  /* 0x0000000107077824 */ /* 0x000fe200018e0605 */
[----:B------:R-:W-:Y:S01]  /*5220*/  F2FP.F16.F32.PACK_AB R27, RZ, R27 ;  /* 0x0000001bff1b723e */ /* 0x000fe200000000ff */
[-C--:B------:R-:W-:Y:S01]  /*5230*/  FMUL R33, R33, R89.reuse ;  /* 0x0000005921217220 */ /* 0x080fe20000400000 */
[----:B------:R-:W-:Y:S01]  /*5240*/  ISETP.GT.AND P0, PT, R3, 0x8, PT ;  /* 0x000000080300780c */ /* 0x000fe20003f04270 */
[-C--:B------:R-:W-:Y:S01]  /*5250*/  FMUL R34, R34, R89.reuse ;  /* 0x0000005922227220 */ /* 0x080fe20000400000 */
[----:B------:R-:W-:Y:S01]  /*5260*/  F2FP.F16.F32.PACK_AB R28, RZ, R28 ;  /* 0x0000001cff1c723e */ /* 0x000fe200000000ff */
[-C--:B------:R-:W-:Y:S01]  /*5270*/  FMUL R35, R35, R89.reuse ;  /* 0x0000005923237220 */ /* 0x080fe20000400000 */
[----:B------:R-:W-:Y:S01]  /*5280*/  ISETP.GT.AND P4, PT, R0, RZ, P0 ;  /* 0x000000ff0000720c */ /* 0x000fe20000784270 */
[----:B------:R-:W-:Y:S01]  /*5290*/  FMUL R36, R36, R89 ;  /* 0x0000005924247220 */ /* 0x000fe20000400000 */
[----:B------:R-:W-:Y:S01]  /*52a0*/  F2FP.F16.F32.PACK_AB R29, RZ, R29 ;  /* 0x0000001dff1d723e */ /* 0x000fe200000000ff */
[----:B------:R-:W-:Y:S01]  /*52b0*/  @P1 STG.E.U16 desc[UR36][R6.64], R26 ;  /* 0x0000001a06001986 */ /* 0x000fe2000c101524 */
[----:B------:R-:W-:Y:S01]  /*52c0*/  ISETP.GT.AND P1, PT, R0, 0x8, P0 ;  /* 0x000000080000780c */ /* 0x000fe20000724270 */
[-C--:B------:R-:W-:Y:S01]  /*52d0*/  FMUL R37, R37, R89.reuse ;  /* 0x0000005925257220 */ /* 0x080fe20000400000 */
[----:B------:R-:W-:Y:S01]  /*52e0*/  F2FP.F16.F32.PACK_AB R30, RZ, R30 ;  /* 0x0000001eff1e723e */ /* 0x000fe200000000ff */
[----:B------:R-:W-:Y:S01]  /*52f0*/  @P2 STG.E.U16 desc[UR36][R6.64+0x2], R27 ;  /* 0x0000021b06002986 */ /* 0x000fe2000c101524 */
[----:B------:R-:W-:Y:S01]  /*5300*/  ISETP.GT.AND P2, PT, R3, 0x9, PT ;  /* 0x000000090300780c */ /* 0x000fe20003f44270 */
[----:B------:R-:W-:Y:S01]  /*5310*/  FMUL R38, R38, R89 ;  /* 0x0000005926267220 */ /* 0x000fe20000400000 */
[----:B------:R-:W-:Y:S01]  /*5320*/  F2FP.F16.F32.PACK_AB R31, RZ, R31 ;  /* 0x0000001fff1f723e */ /* 0x000fe200000000ff */
[-C--:B------:R-:W-:Y:S01]  /*5330*/  FMUL R39, R39, R89.reuse ;  /* 0x0000005927277220 */ /* 0x080fe20000400000 */
[C---:B------:R-:W-:Y:S01]  /*5340*/  ISETP.GT.AND P3, PT, R0.reuse, RZ, P2 ;  /* 0x000000ff0000720c */ /* 0x040fe20001764270 */
[----:B------:R-:W-:Y:S01]  /*5350*/  @P4 STG.E.U16 desc[UR36][R4.64+0x10], R28 ;  /* 0x0000101c04004986 */ /* 0x000fe2000c101524 */
[----:B------:R-:W-:Y:S01]  /*5360*/  ISETP.GT.AND P2, PT, R0, 0x8, P2 ;  /* 0x000000080000780c */ /* 0x000fe20001744270 */
        /* <DEDUP_REMOVED lines=8> */
[-C--:B------:R-:W-:Y:S01]  /*53f0*/  FMUL R44, R44, R89.reuse ;  /* 0x000000592c2c7220 */ /* 0x080fe20000400000 */
[----:B------:R-:W-:Y:S01]  /*5400*/  F2FP.F16.F32.PACK_AB R34, RZ, R34 ;  /* 0x00000022ff22723e */ /* 0x000fe200000000ff */
[----:B------:R-:W-:Y:S01]  /*5410*/  @P3 STG.E.U16 desc[UR36][R4.64+0x12], R29 ;  /* 0x0000121d04003986 */ /* 0x000fe2000c101524 */
[----:B------:R-:W-:Y:S01]  /*5420*/  ISETP.GT.AND P3, PT, R3, 0x11, PT ;  /* 0x000000110300780c */ /* 0x000fe20003f64270 */
[----:B------:R-:W-:Y:S01]  /*5430*/  FMUL R45, R45, R89 ;  /* 0x000000592d2d7220 */ /* 0x000fe20000400000 */
[----:B------:R-:W-:Y:S01]  /*5440*/  F2FP.F16.F32.PACK_AB R35, RZ, R35 ;  /* 0x00000023ff23723e */ /* 0x000fe200000000ff */
[----:B------:R-:W-:Y:S01]  /*5450*/  @P1 STG.E.U16 desc[UR36][R6.64+0x10], R30 ;  /* 0x0000101e06001986 */ /* 0x000fe2000c101524 */
[----:B------:R-:W-:Y:S01]  /*5460*/  ISETP.GT.AND P1, PT, R0, 0x8, P0 ;  /* 0x000000080000780c */ /* 0x000fe20000724270 */
[-C--:B------:R-:W-:Y:S01]  /*5470*/  FMUL R46, R46, R89.reuse ;  /* 0x000000592e2e7220 */ /* 0x080fe20000400000 */
[----:B------:R-:W-:Y:S01]  /*5480*/  ISETP.GT.AND P0, PT, R3, 0x18, PT ;  /* 0x000000180300780c */ /* 0x000fe20003f04270 */
[----:B------:R-:W-:Y:S01]  /*5490*/  @P2 STG.E.U16 desc[UR36][R6.64+0x12], R31 ;  /* 0x0000121f06002986 */ /* 0x000fe2000c101524 */
[C---:B------:R-:W-:Y:S01]  /*54a0*/  ISETP.GT.AND P2, PT, R0.reuse, RZ, P3 ;  /* 0x000000ff0000720c */ /* 0x040fe20001f44270 */
[-C--:B------:R-:W-:Y:S01]  /*54b0*/  FMUL R47, R47, R89.reuse ;  /* 0x000000592f2f7220 */ /* 0x080fe20000400000 */
[C---:B------:R-:W-:Y:S01]  /*54c0*/  ISETP.GT.AND P3, PT, R0.reuse, 0x8, P3 ;  /* 0x000000080000780c */ /* 0x040fe20001f64270 */
[----:B------:R-:W-:Y:S01]  /*54d0*/  @P4 STG.E.U16 desc[UR36][R4.64+0x20], R32 ;  /* 0x0000202004004986 */ /* 0x000fe2000c101524 */
[----:B------:R-:W-:Y:S01]  /*54e0*/  ISETP.GT.AND P4, PT, R0, RZ, P0 ;  /* 0x000000ff0000720c */ /* 0x000fe20000784270 */
[-C--:B------:R-:W-:Y:S01]  /*54f0*/  FMUL R48, R48, R89.reuse ;  /* 0x0000005930307220 */ /* 0x080fe20000400000 */
[----:B------:R-:W-:Y:S01]  /*5500*/  F2FP.F16.F32.PACK_AB R36, RZ, R36 ;  /* 0x00000024ff24723e */ /* 0x000fe200000000ff */
[----:B------:R-:W-:Y:S01]  /*5510*/  FMUL R49, R49, R89 ;  /* 0x0000005931317220 */ /* 0x000fe20000400000 */
[----:B------:R-:W-:Y:S01]  /*5520*/  F2FP.F16.F32.PACK_AB R37, RZ, R37 ;  /* 0x00000025ff25723e */ /* 0x000fe200000000ff */
[-C--:B------:R-:W-:Y:S01]  /*5530*/  FMUL R50, R50, R89.reuse ;  /* 0x0000005932327220 */ /* 0x080fe20000400000 */
[----:B------:R-:W-:Y:S01]  /*5540*/  F2FP.F16.F32.PACK_AB R38, RZ, R38 ;  /* 0x00000026ff26723e */ /* 0x000fe200000000ff */
[----:B------:R-:W-:Y:S01]  /*5550*/  FMUL R51, R51, R89 ;  /* 0x0000005933337220 */ /* 0x000fe20000400000 */
[----:B------:R-:W-:Y:S01]  /*5560*/  F2FP.F16.F32.PACK_AB R39, RZ, R39 ;  /* 0x00000027ff27723e */ /* 0x000fe200000000ff */
[----:B------:R-:W-:Y:S01]  /*5570*/  @P2 STG.E.U16 desc[UR36][R4.64+0x22], R33 ;  /* 0x0000222104002986 */ /* 0x000fe2000c101524 */
[----:B------:R-:W-:Y:S01]  /*5580*/  F2FP.F16.F32.PACK_AB R40, RZ, R40 ;  /* 0x00000028ff28723e */ /* 0x000fe200000000ff */
[----:B------:R-:W-:Y:S01]  /*5590*/  FMUL R52, R52, R89 ;  /* 0x0000005934347220 */ /* 0x000fe20000400000 */
[----:B------:R-:W-:Y:S01]  /*55a0*/  F2FP.F16.F32.PACK_AB R41, RZ, R41 ;  /* 0x00000029ff29723e */ /* 0x000fe200000000ff */
[----:B------:R-:W-:Y:S01]  /*55b0*/  @P1 STG.E.U16 desc[UR36][R6.64+0x20], R34 ;  /* 0x0000202206001986 */ /* 0x000fe2000c101524 */
[----:B------:R-:W-:Y:S01]  /*55c0*/  ISETP.GT.AND P1, PT, R0, 0x8, P0 ;  /* 0x000000080000780c */ /* 0x000fe20000724270 */
[-C--:B------:R-:W-:Y:S01]  /*55d0*/  FMUL R53, R53, R89.reuse ;  /* 0x0000005935357220 */ /* 0x080fe20000400000 */
[C---:B------:R-:W-:Y:S01]  /*55e0*/  ISETP.GT.AND P0, PT, R3.reuse, 0x20, PT ;  /* 0x000000200300780c */ /* 0x040fe20003f04270 */
[----:B------:R-:W-:Y:S01]  /*55f0*/  @P3 STG.E.U16 desc[UR36][R6.64+0x22], R35 ;  /* 0x0000222306003986 */ /* 0x000fe2000c101524 */
[----:B------:R-:W-:Y:S01]  /*5600*/  ISETP.GT.AND P3, PT, R3, 0x19, PT ;  /* 0x000000190300780c */ /* 0x000fe20003f64270 */
[-C--:B------:R-:W-:Y:S01]  /*5610*/  FMUL R54, R54, R89.reuse ;  /* 0x0000005936367220 */ /* 0x080fe20000400000 */
[----:B------:R-:W-:Y:S01]  /*5620*/  F2FP.F16.F32.PACK_AB R42, RZ, R42 ;  /* 0x0000002aff2a723e */ /* 0x000fe200000000ff */
[----:B------:R-:W-:Y:S01]  /*5630*/  @P4 STG.E.U16 desc[UR36][R4.64+0x30], R36 ;  /* 0x0000302404004986 */ /* 0x000fe2000c101524 */
[C---:B------:R-:W-:Y:S01]  /*5640*/  ISETP.GT.AND P2, PT, R0.reuse, RZ, P3 ;  /* 0x000000ff0000720c */ /* 0x040fe20001f44270 */
[-C--:B------:R-:W-:Y:S01]  /*5650*/  FMUL R55, R55, R89.reuse ;  /* 0x0000005937377220 */ /* 0x080fe20000400000 */
[----:B------:R-:W-:Y:S01]  /*5660*/  ISETP.GT.AND P3, PT, R0, 0x8, P3 ;  /* 0x000000080000780c */ /* 0x000fe20001f64270 */
[-C--:B------:R-:W-:Y:S01]  /*5670*/  FMUL R56, R56, R89.reuse ;  /* 0x0000005938387220 */ /* 0x080fe20000400000 */
[----:B------:R-:W-:Y:S01]  /*5680*/  ISETP.GT.AND P4, PT, R0, RZ, P0 ;  /* 0x000000ff0000720c */ /* 0x000fe20000784270 */
[----:B------:R-:W-:Y:S01]  /*5690*/  FMUL R57, R57, R89 ;  /* 0x0000005939397220 */ /* 0x000fe20000400000 */
[----:B------:R-:W-:Y:S01]  /*56a0*/  F2FP.F16.F32.PACK_AB R43, RZ, R43 ;  /* 0x0000002bff2b723e */ /* 0x000fe200000000ff */
[-C--:B------:R-:W-:Y:S01]  /*56b0*/  FMUL R58, R58, R89.reuse ;  /* 0x000000593a3a7220 */ /* 0x080fe20000400000 */
[----:B------:R-:W-:Y:S01]  /*56c0*/  F2FP.F16.F32.PACK_AB R44, RZ, R44 ;  /* 0x0000002cff2c723e */ /* 0x000fe200000000ff */
[----:B------:R-:W-:Y:S01]  /*56d0*/  FMUL R59, R59, R89 ;  /* 0x000000593b3b7220 */ /* 0x000fe20000400000 */
[----:B------:R-:W-:Y:S01]  /*56e0*/  F2FP.F16.F32.PACK_AB R45, RZ, R45 ;  /* 0x0000002dff2d723e */ /* 0x000fe200000000ff */
[----:B------:R-:W-:Y:S01]  /*56f0*/  FMUL R60, R60, R89 ;  /* 0x000000593c3c7220 */ /* 0x000fe20000400000 */
[----:B------:R-:W-:Y:S01]  /*5700*/  F2FP.F16.F32.PACK_AB R46, RZ, R46 ;  /* 0x0000002eff2e723e */ /* 0x000fe200000000ff */
[----:B------:R-:W-:Y:S01]  /*5710*/  @P2 STG.E.U16 desc[UR36][R4.64+0x32], R37 ;  /* 0x0000322504002986 */ /* 0x000fe2000c101524 */
[----:B------:R-:W-:Y:S01]  /*5720*/  F2FP.F16.F32.PACK_AB R47, RZ, R47 ;  /* 0x0000002fff2f723e */ /* 0x000fe200000000ff */
[-C--:B------:R-:W-:Y:S01]  /*5730*/  FMUL R61, R61, R89.reuse ;  /* 0x000000593d3d7220 */ /* 0x080fe20000400000 */
[----:B------:R-:W-:Y:S01]  /*5740*/  F2FP.F16.F32.PACK_AB R48, RZ, R48 ;  /* 0x00000030ff30723e */ /* 0x000fe200000000ff */
[----:B------:R-:W-:Y:S01]  /*5750*/  @P1 STG.E.U16 desc[UR36][R6.64+0x30], R38 ;  /* 0x0000302606001986 */ /* 0x000fe2000c101524 */
[----:B------:R-:W-:Y:S01]  /*5760*/  ISETP.GT.AND P1, PT, R0, 0x8, P0 ;  /* 0x000000080000780c */ /* 0x000fe20000724270 */
[-C--:B------:R-:W-:Y:S01]  /*5770*/  FMUL R62, R62, R89.reuse ;  /* 0x000000593e3e7220 */ /* 0x080fe20000400000 */
[C---:B------:R-:W-:Y:S01]  /*5780*/  ISETP.GT.AND P0, PT, R3.reuse, 0x28, PT ;  /* 0x000000280300780c */ /* 0x040fe20003f04270 */
[----:B------:R-:W-:Y:S01]  /*5790*/  @P3 STG.E.U16 desc[UR36][R6.64+0x32], R39 ;  /* 0x0000322706003986 */ /* 0x000fe2000c101524 */
[----:B------:R-:W-:Y:S01]  /*57a0*/  ISETP.GT.AND P3, PT, R3, 0x21, PT ;  /* 0x000000210300780c */ /* 0x000fe20003f64270 */
[----:B------:R-:W-:Y:S01]  /*57b0*/  FMUL R63, R63, R89 ;  /* 0x000000593f3f7220 */ /* 0x000fe20000400000 */
[----:B------:R-:W-:Y:S01]  /*57c0*/  F2FP.F16.F32.PACK_AB R49, RZ, R49 ;  /* 0x00000031ff31723e */ /* 0x000fe200000000ff */
[----:B------:R-:W-:Y:S01]  /*57d0*/  @P4 STG.E.U16 desc[UR36][R4.64+0x40], R40 ;  /* 0x0000402804004986 */ /* 0x000fe2000c101524 */
[----:B------:R-:W-:Y:S01]  /*57e0*/  ISETP.GT.AND P2, PT, R0, RZ, P3 ;  /* 0x000000ff0000720c */ /* 0x000fe20001f44270 */
[-C--:B------:R-:W-:Y:S01]  /*57f0*/  FMUL R64, R64, R89.reuse ;  /* 0x0000005940407220 */ /* 0x080fe20000400000 */
[C---:B------:R-:W-:Y:S01]  /*5800*/  ISETP.GT.AND P3, PT, R0.reuse, 0x8, P3 ;  /* 0x000000080000780c */ /* 0x040fe20001f64270 */
[-C--:B------:R-:W-:Y:S01]  /*5810*/  FMUL R65, R65, R89.reuse ;  /* 0x0000005941417220 */ /* 0x080fe20000400000 */
        /* <DEDUP_REMOVED lines=62> */
[----:B------:R-:W-:-:S02]  /*5c00*/  F2FP.F16.F32.PACK_AB R68, RZ, R68 ;  /* 0x00000044ff44723e */ /* 0x000fc400000000ff */
[----:B------:R-:W-:Y:S01]  /*5c10*/  F2FP.F16.F32.PACK_AB R69, RZ, R69 ;  /* 0x00000045ff45723e */ /* 0x000fe200000000ff */
[----:B------:R-:W-:Y:S01]  /*5c20*/  @P1 STG.E.U16 desc[UR36][R6.64+0x60], R50 ;  /* 0x0000603206001986 */ /* 0x000fe2000c101524 */
[C---:B------:R-:W-:Y:S02]  /*5c30*/  ISETP.GT.AND P1, PT, R0.reuse, 0x8, P0 ;  /* 0x000000080000780c */ /* 0x040fe40000724270 */
[C---:B------:R-:W-:Y:S01]  /*5c40*/  ISETP.GT.AND P0, PT, R3.reuse, 0x40, PT ;  /* 0x000000400300780c */ /* 0x040fe20003f04270 */
[----:B------:R-:W-:Y:S01]  /*5c50*/  @P3 STG.E.U16 desc[UR36][R6.64+0x62], R51 ;  /* 0x0000623306003986 */ /* 0x000fe2000c101524 */
[----:B------:R-:W-:Y:S02]  /*5c60*/  ISETP.GT.AND P3, PT, R3, 0x39, PT ;  /* 0x000000390300780c */ /* 0x000fe40003f64270 */
[----:B------:R-:W-:Y:S01]  /*5c70*/  F2FP.F16.F32.PACK_AB R70, RZ, R70 ;  /* 0x00000046ff46723e */ /* 0x000fe200000000ff */
[----:B------:R-:W-:Y:S01]  /*5c80*/  @P4 STG.E.U16 desc[UR36][R4.64+0x70], R52 ;  /* 0x0000703404004986 */ /* 0x000fe2000c101524 */
[----:B------:R-:W-:-:S02]  /*5c90*/  ISETP.GT.AND P2, PT, R0, RZ, P3 ;  /* 0x000000ff0000720c */ /* 0x000fc40001f44270 */
[C---:B------:R-:W-:Y:S02]  /*5ca0*/  ISETP.GT.AND P3, PT, R0.reuse, 0x8, P3 ;  /* 0x000000080000780c */ /* 0x040fe40001f64270 */
[----:B------:R-:W-:Y:S02]  /*5cb0*/  ISETP.GT.AND P4, PT, R0, RZ, P0 ;  /* 0x000000ff0000720c */ /* 0x000fe40000784270 */
[----:B------:R-:W-:Y:S02]  /*5cc0*/  F2FP.F16.F32.PACK_AB R71, RZ, R71 ;  /* 0x00000047ff47723e */ /* 0x000fe400000000ff */
[----:B------:R-:W-:Y:S02]  /*5cd0*/  F2FP.F16.F32.PACK_AB R72, RZ, R72 ;  /* 0x00000048ff48723e */ /* 0x000fe400000000ff */
[----:B------:R-:W-:Y:S02]  /*5ce0*/  F2FP.F16.F32.PACK_AB R73, RZ, R73 ;  /* 0x00000049ff49723e */ /* 0x000fe400000000ff */
        /* <DEDUP_REMOVED lines=33> */
[----:B------:R-:W-:-:S03]  /*5f00*/  F2FP.F16.F32.PACK_AB R87, RZ, R87 ;  /* 0x00000057ff57723e */ /* 0x000fc600000000ff */
[----:B------:R-:W-:Y:S04]  /*5f10*/  @P2 STG.E.U16 desc[UR36][R4.64+0x92], R61 ;  /* 0x0000923d04002986 */ /* 0x000fe8000c101524 */
[----:B------:R-:W-:Y:S01]  /*5f20*/  @P1 STG.E.U16 desc[UR36][R6.64+0x90], R62 ;  /* 0x0000903e06001986 */ /* 0x000fe2000c101524 */
[----:B------:R-:W-:Y:S02]  /*5f30*/  ISETP.GT.AND P1, PT, R0, 0x8, P0 ;  /* 0x000000080000780c */ /* 0x000fe40000724270 */
[C---:B------:R-:W-:Y:S01]  /*5f40*/  ISETP.GT.AND P0, PT, R3.reuse, 0x58, PT ;  /* 0x000000580300780c */ /* 0x040fe20003f04270 */
[----:B------:R-:W-:Y:S01]  /*5f50*/  @P3 STG.E.U16 desc[UR36][R6.64+0x92], R63 ;  /* 0x0000923f06003986 */ /* 0x000fe2000c101524 */
[----:B------:R-:W-:-:S03]  /*5f60*/  ISETP.GT.AND P3, PT, R3, 0x51, PT ;  /* 0x000000510300780c */ /* 0x000fc60003f64270 */
[----:B------:R-:W-:Y:S01]  /*5f70*/  @P4 STG.E.U16 desc[UR36][R4.64+0xa0], R64 ;  /* 0x0000a04004004986 */ /* 0x000fe2000c101524 */
[C---:B------:R-:W-:Y:S02]  /*5f80*/  ISETP.GT.AND P2, PT, R0.reuse, RZ, P3 ;  /* 0x000000ff0000720c */ /* 0x040fe40001f44270 */
[C---:B------:R-:W-:Y:S02]  /*5f90*/  ISETP.GT.AND P3, PT, R0.reuse, 0x8, P3 ;  /* 0x000000080000780c */ /* 0x040fe40001f64270 */
[----:B------:R-:W-:-:S09]  /*5fa0*/  ISETP.GT.AND P4, PT, R0, RZ, P0 ;  /* 0x000000ff0000720c */ /* 0x000fd20000784270 */
        /* <DEDUP_REMOVED lines=9> */
[C---:B------:R-:W-:Y:S02]  /*6040*/  ISETP.GT.AND P3, PT, R0.reuse, RZ, P0 ;  /* 0x000000ff0000720c */ /* 0x040fe40000764270 */
[----:B------:R-:W-:-:S07]  /*6050*/  ISETP.GT.AND P0, PT, R0, 0x8, P0 ;  /* 0x000000080000780c */ /* 0x000fce0000704270 */
[----:B------:R-:W-:Y:S04]  /*6060*/  @P2 STG.E.U16 desc[UR36][R4.64+0xb2], R69 ;  /* 0x0000b24504002986 */ /* 0x000fe8000c101524 */
[----:B------:R-:W-:Y:S01]  /*6070*/  @P1 STG.E.U16 desc[UR36][R6.64+0xb0], R70 ;  /* 0x0000b04606001986 */ /* 0x000fe2000c101524 */
[----:B------:R-:W-:-:S03]  /*6080*/  ISETP.GT.AND P1, PT, R3, 0x68, PT ;  /* 0x000000680300780c */ /* 0x000fc60003f24270 */
        /* <DEDUP_REMOVED lines=11> */
[C---:B------:R-:W-:Y:S02]  /*6140*/  ISETP.GT.AND P2, PT, R0.reuse, RZ, P0 ;  /* 0x000000ff0000720c */ /* 0x040fe40000744270 */
[----:B------:R-:W-:Y:S01]  /*6150*/  ISETP.GT.AND P0, PT, R0, 0x8, P0 ;  /* 0x000000080000780c */ /* 0x000fe20000704270 */
[----:B------:R-:W-:Y:S01]  /*6160*/  @P3 STG.E.U16 desc[UR36][R4.64+0xd0], R76 ;  /* 0x0000d04c04003986 */ /* 0x000fe2000c101524 */
[----:B------:R-:W-:-:S04]  /*6170*/  ISETP.GT.AND P3, PT, R3, 0x70, PT ;  /* 0x000000700300780c */ /* 0x000fc80003f64270 */
[C---:B------:R-:W-:Y:S02]  /*6180*/  ISETP.GT.AND P4, PT, R0.reuse, RZ, P3 ;  /* 0x000000ff0000720c */ /* 0x040fe40001f84270 */
[----:B------:R-:W-:-:S03]  /*6190*/  ISETP.GT.AND P3, PT, R0, 0x8, P3 ;  /* 0x000000080000780c */ /* 0x000fc60001f64270 */
[----:B------:R-:W-:Y:S01]  /*61a0*/  @P2 STG.E.U16 desc[UR36][R4.64+0xd2], R77 ;  /* 0x0000d24d04002986 */ /* 0x000fe2000c101524 */
[----:B------:R-:W-:-:S03]  /*61b0*/  ISETP.GT.AND P2, PT, R3, 0x79, PT ;  /* 0x000000790300780c */ /* 0x000fc60003f44270 */
[----:B------:R-:W-:Y:S01]  /*61c0*/  @P1 STG.E.U16 desc[UR36][R6.64+0xd0], R78 ;  /* 0x0000d04e06001986 */ /* 0x000fe2000c101524 */
[----:B------:R-:W-:-:S03]  /*61d0*/  ISETP.GT.AND P1, PT, R3, 0x78, PT ;  /* 0x000000780300780c */ /* 0x000fc60003f24270 */
[----:B------:R-:W-:Y:S01]  /*61e0*/  @P0 STG.E.U16 desc[UR36][R6.64+0xd2], R79 ;  /* 0x0000d24f06000986 */ /* 0x000fe2000c101524 */
[----:B------:R-:W-:-:S03]  /*61f0*/  ISETP.GT.AND P0, PT, R3, 0x71, PT ;  /* 0x000000710300780c */ /* 0x000fc60003f04270 */
[----:B------:R-:W-:Y:S01]  /*6200*/  @P4 STG.E.U16 desc[UR36][R4.64+0xe0], R80 ;  /* 0x0000e05004004986 */ /* 0x000fe2000c101524 */
[C---:B------:R-:W-:Y:S02]  /*6210*/  ISETP.GT.AND P4, PT, R0.reuse, RZ, P0 ;  /* 0x000000ff0000720c */ /* 0x040fe40000784270 */
[----:B------:R-:W-:-:S11]  /*6220*/  ISETP.GT.AND P0, PT, R0, 0x8, P0 ;  /* 0x000000080000780c */ /* 0x000fd60000704270 */
[----:B------:R-:W-:Y:S01]  /*6230*/  @P4 STG.E.U16 desc[UR36][R4.64+0xe2], R81 ;  /* 0x0000e25104004986 */ /* 0x000fe2000c101524 */
[C---:B------:R-:W-:Y:S02]  /*6240*/  ISETP.GT.AND P4, PT, R0.reuse, RZ, P2 ;  /* 0x000000ff0000720c */ /* 0x040fe40001784270 */
[C---:B------:R-:W-:Y:S01]  /*6250*/  ISETP.GT.AND P2, PT, R0.reuse, 0x8, P2 ;  /* 0x000000080000780c */ /* 0x040fe20001744270 */
[----:B------:R-:W-:Y:S01]  /*6260*/  @P3 STG.E.U16 desc[UR36][R6.64+0xe0], R82 ;  /* 0x0000e05206003986 */ /* 0x000fe2000c101524 */
[C---:B------:R-:W-:Y:S02]  /*6270*/  ISETP.GT.AND P3, PT, R0.reuse, RZ, P1 ;  /* 0x000000ff0000720c */ /* 0x040fe40000f64270 */
[----:B------:R-:W-:Y:S01]  /*6280*/  ISETP.GT.AND P1, PT, R0, 0x8, P1 ;  /* 0x000000080000780c */ /* 0x000fe20000f24270 */
[----:B------:R-:W-:Y:S10]  /*6290*/  @P0 STG.E.U16 desc[UR36][R6.64+0xe2], R83 ;  /* 0x0000e25306000986 */ /* 0x000ff4000c101524 */
[----:B------:R-:W-:Y:S04]  /*62a0*/  @P3 STG.E.U16 desc[UR36][R4.64+0xf0], R84 ;  /* 0x0000f05404003986 */ /* 0x000fe8000c101524 */
[----:B------:R0:W-:Y:S02]  /*62b0*/  @P4 STG.E.U16 desc[UR36][R4.64+0xf2], R85 ;  /* 0x0000f25504004986 */ /* 0x0001e4000c101524 */
[----:B0-----:R-:W-:-:S02]  /*62c0*/  @P1 IMAD.MOV.U32 R4, RZ, RZ, R6 ;  /* 0x000000ffff041224 */ /* 0x001fc400078e0006 */
[----:B------:R-:W-:-:S05]  /*62d0*/  @P1 IMAD.MOV.U32 R5, RZ, RZ, R7 ;  /* 0x000000ffff051224 */ /* 0x000fca00078e0007 */
[----:B------:R0:W-:Y:S04]  /*62e0*/  @P1 STG.E.U16 desc[UR36][R4.64+0xf0], R86 ;  /* 0x0000f05604001986 */ /* 0x0001e8000c101524 */
[----:B------:R0:W-:Y:S02]  /*62f0*/  @P2 STG.E.U16 desc[UR36][R6.64+0xf2], R87 ;  /* 0x0000f25706002986 */ /* 0x0001e4000c101524 */
.L_x_162:
[----:B------:R-:W-:Y:S05]  /*6300*/  BSYNC B0 ;  /* 0x0000000000007941 */ /* 0x000fea0003800000 */
.L_x_36:
[----:B0-----:R-:W2:Y:S01]  /*6310*/  LDL.64 R4, [R1] ;  /* 0x0000000001047983 */ /* 0x001ea20000100a00 */
[----:B------:R-:W-:Y:S01]  /*6320*/  ULDC.64 UR4, c[0x0][0x650] ;  /* 0x0001940000047ab9 */ /* 0x000fe20000000a00 */
[----:B------:R-:W-:Y:S02]  /*6330*/  IMAD.U32 R0, RZ, RZ, UR44 ;  /* 0x0000002cff007e24 */ /* 0x000fe4000f8e00ff */
[----:B------:R-:W-:Y:S02]  /*6340*/  IMAD.MOV.U32 R22, RZ, RZ, -0x1 ;  /* 0xffffffffff167424 */ /* 0x000fe400078e00ff */
[----:B------:R0:W-:Y:S01]  /*6350*/  SYNCS.ARRIVE.TRANS64.A1T0 RZ, [R0+UR46], RZ ;  /* 0x000000ff00ff79a7 */ /* 0x0001e2000810002e */
[----:B-----5:R-:W-:Y:S02]  /*6360*/  IMAD.MOV.U32 R18, RZ, RZ, -0x1 ;  /* 0xffffffffff127424 */ /* 0x020fe400078e00ff */
[----:B------:R-:W-:Y:S01]  /*6370*/  IMAD.MOV.U32 R19, RZ, RZ, -0x1 ;  /* 0xffffffffff137424 */ /* 0x000fe200078e00ff */
[----:B0-----:R-:W-:-:S02]  /*6380*/  PRMT R0, RZ, 0x7610, R0 ;  /* 0x00007610ff007816 */ /* 0x001fc40000000000 */
[----:B--2---:R-:W-:-:S05]  /*6390*/  LEA R16, P0, R4, R16, 0x1 ;  /* 0x0000001004107211 */ /* 0x004fca00078008ff */
[----:B------:R-:W-:Y:S01]  /*63a0*/  IMAD.X R17, R98, 0x1, R17, P0 ;  /* 0x0000000162117824 */ /* 0x000fe200000e0611 */
[----:B------:R-:W-:-:S04]  /*63b0*/  ISETP.GE.U32.AND P0, PT, R16, UR4, PT ;  /* 0x0000000410007c0c */ /* 0x000fc8000bf06070 */
[----:B------:R-:W-:-:S13]  /*63c0*/  ISETP.GE.U32.AND.EX P0, PT, R17, UR5, PT, P0 ;  /* 0x0000000511007c0c */ /* 0x000fda000bf06100 */
[----:B------:R-:W-:Y:S05]  /*63d0*/  @P0 BRA `(.L_x_163) ;  /* 0x00000004004c0947 */ /* 0x000fea0003800000 */
[----:B------:R-:W0:Y:S01]  /*63e0*/  LDC.64 R10, c[0x0][0x628] ;  /* 0x00018a00ff0a7b82 */ /* 0x000e220000000a00 */
[----:B------:R-:W2:Y:S01]  /*63f0*/  S2R R12, SR_CTAID.X ;  /* 0x00000000000c7919 */ /* 0x000ea20000002500 */
[----:B------:R-:W-:Y:S02]  /*6400*/  IMAD.MOV.U32 R8, RZ, RZ, R16 ;  /* 0x000000ffff087224 */ /* 0x000fe400078e0010 */
[----:B------:R-:W-:Y:S01]  /*6410*/  IMAD.MOV.U32 R9, RZ, RZ, R17 ;  /* 0x000000ffff097224 */ /* 0x000fe200078e0011 */
[----:B------:R-:W0:Y:S03]  /*6420*/  S2R R18, SR_CTAID.Y ;  /* 0x0000000000127919 */ /* 0x000e260000002600 */
[----:B------:R-:W1:Y:S08]  /*6430*/  LDC R0, c[0x0][0x630] ;  /* 0x00018c00ff007b82 */ /* 0x000e700000000800 */
[----:B------:R-:W1:Y:S01]  /*6440*/  LDC.64 R14, c[0x0][0x620] ;  /* 0x00018800ff0e7b82 */ /* 0x000e620000000a00 */
[----:B0-----:R-:W-:-:S04]  /*6450*/  ISETP.NE.U32.AND P0, PT, R10, RZ, PT ;  /* 0x000000ff0a00720c */ /* 0x001fc80003f05070 */
[----:B------:R-:W-:-:S13]  /*6460*/  ISETP.NE.AND.EX P0, PT, R11, RZ, PT, P0 ;  /* 0x000000ff0b00720c */ /* 0x000fda0003f05300 */
[----:B-12---:R-:W-:Y:S05]  /*6470*/  @!P0 BRA `(.L_x_164) ;  /* 0x0000000000288947 */ /* 0x006fea0003800000 */
[----:B------:R-:W0:Y:S02]  /*6480*/  LDC R3, c[0x0][0x634] ;  /* 0x00018d00ff037b82 */ /* 0x000e240000000800 */
[----:B0-----:R-:W-:-:S05]  /*6490*/  IADD3 R3, P0, R16, R3, RZ ;  /* 0x0000000310037210 */ /* 0x001fca0007f1e0ff */
[----:B------:R-:W-:-:S04]  /*64a0*/  IMAD.X R13, RZ, RZ, R17, P0 ;  /* 0x000000ffff0d7224 */ /* 0x000fc800000e0611 */
[----:B------:R-:W-:-:S04]  /*64b0*/  IMAD.WIDE.U32 R4, R13, R10, RZ ;  /* 0x0000000a0d047225 */ /* 0x000fc800078e00ff */
[----:B---34-:R-:W-:-:S04]  /*64c0*/  IMAD.WIDE.U32 R6, P0, R3, R11, R4 ;  /* 0x0000000b03067225 */ /* 0x018fc80007800004 */
[----:B------:R-:W-:-:S04]  /*64d0*/  IMAD.WIDE.U32 R4, R3, R10, RZ ;  /* 0x0000000a03047225 */ /* 0x000fc800078e00ff */
[----:B------:R-:W-:Y:S01]  /*64e0*/  IMAD.X R9, RZ, RZ, RZ, P0 ;  /* 0x000000ffff097224 */ /* 0x000fe200000e06ff */
[----:B------:R-:W-:Y:S01]  /*64f0*/  IADD3 RZ, P0, R5, R6, RZ ;  /* 0x0000000605ff7210 */ /* 0x000fe20007f1e0ff */
[----:B------:R-:W-:-:S04]  /*6500*/  IMAD.MOV.U32 R8, RZ, RZ, R7 ;  /* 0x000000ffff087224 */ /* 0x000fc800078e0007 */
[----:B------:R-:W-:-:S08]  /*6510*/  IMAD.WIDE.U32.X R8, R13, R11, R8, P0 ;  /* 0x0000000b0d087225 */ /* 0x000fd000000e0408 */
.L_x_164:
[-CC-:B------:R-:W-:Y:S01]  /*6520*/  SHF.R.U64 R19, R8, R0.reuse, R9.reuse ;  /* 0x0000000008137219 */ /* 0x180fe20000001209 */
[----:B------:R-:W0:Y:S01]  /*6530*/  LDC.64 R26, c[0x0][0x640] ;  /* 0x00019000ff1a7b82 */ /* 0x000e220000000a00 */
[----:B------:R-:W-:Y:S01]  /*6540*/  SHF.R.U32.HI R0, RZ, R0, R9 ;  /* 0x00000000ff007219 */ /* 0x000fe20000011609 */
[----:B------:R-:W-:Y:S01]  /*6550*/  ULDC UR4, c[0x0][0x150] ;  /* 0x0000540000047ab9 */ /* 0x000fe20000000800 */
[----:B------:R-:W-:Y:S02]  /*6560*/  IADD3 R3, P0, RZ, -R19, RZ ;  /* 0x80000013ff037210 */ /* 0x000fe40007f1e0ff */
[----:B---34-:R-:W-:-:S03]  /*6570*/  I2FP.F32.U32 R7, R12 ;  /* 0x0000000c00077245 */ /* 0x018fc60000201000 */
[----:B------:R-:W1:Y:S01]  /*6580*/  LDC R6, c[0x0][0x618] ;  /* 0x00018600ff067b82 */ /* 0x000e620000000800 */
[----:B------:R-:W-:Y:S02]  /*6590*/  IMAD.X R5, RZ, RZ, ~R0, P0 ;  /* 0x000000ffff057224 */ /* 0x000fe400000e0e00 */
[----:B------:R-:W-:Y:S01]  /*65a0*/  FMUL R7, R7, UR4 ;  /* 0x0000000407077c20 */ /* 0x000fe20008400000 */
[----:B------:R-:W-:Y:S01]  /*65b0*/  ULDC UR4, c[0x0][0x154] ;  /* 0x0000550000047ab9 */ /* 0x000fe20000000800 */
[-C--:B------:R-:W-:Y:S02]  /*65c0*/  IMAD R0, R5, R14.reuse, RZ ;  /* 0x0000000e05007224 */ /* 0x080fe400078e02ff */
[C---:B------:R-:W-:Y:S01]  /*65d0*/  IMAD.WIDE.U32 R4, R3.reuse, R14, R16 ;  /* 0x0000000e03047225 */ /* 0x040fe200078e0010 */
[----:B------:R-:W2:Y:S01]  /*65e0*/  LDC R11, c[0x0][0x608] ;  /* 0x00018200ff0b7b82 */ /* 0x000ea20000000800 */
[----:B------:R-:W3:Y:S02]  /*65f0*/  F2I.U32.TRUNC.NTZ R7, R7 ;  /* 0x0000000700077305 */ /* 0x000ee4000020f000 */
[----:B------:R-:W-:-:S04]  /*6600*/  IMAD R3, R3, R15, R0 ;  /* 0x0000000f03037224 */ /* 0x000fc800078e0200 */
[----:B------:R-:W-:Y:S01]  /*6610*/  IMAD.IADD R3, R5, 0x1, R3 ;  /* 0x0000000105037824 */ /* 0x000fe200078e0203 */
[----:B------:R-:W4:Y:S01]  /*6620*/  LDC R8, c[0x0][0x658] ;  /* 0x00019600ff087b82 */ /* 0x000f220000000800 */
[----:B------:R-:W-:Y:S02]  /*6630*/  I2FP.F32.U32 R5, R18 ;  /* 0x0000001200057245 */ /* 0x000fe40000201000 */
[----:B0-----:R-:W-:-:S04]  /*6640*/  ISETP.NE.U32.AND P0, PT, R26, RZ, PT ;  /* 0x000000ff1a00720c */ /* 0x001fc80003f05070 */
[----:B------:R-:W-:Y:S01]  /*6650*/  ISETP.NE.AND.EX P0, PT, R27, RZ, PT, P0 ;  /* 0x000000ff1b00720c */ /* 0x000fe20003f05300 */
[----:B------:R-:W0:Y:S01]  /*6660*/  LDC R9, c[0x0][0x144] ;  /* 0x00005100ff097b82 */ /* 0x000e220000000800 */
[-C--:B-1----:R-:W-:Y:S01]  /*6670*/  SHF.R.U32.HI R0, RZ, R6.reuse, R3 ;  /* 0x00000006ff007219 */ /* 0x082fe20000011603 */
[----:B---3--:R-:W-:Y:S01]  /*6680*/  IMAD.MOV R7, RZ, RZ, -R7 ;  /* 0x000000ffff077224 */ /* 0x008fe200078e0a07 */
[----:B------:R-:W-:Y:S01]  /*6690*/  SHF.R.U64 R13, R4, R6, R3 ;  /* 0x00000006040d7219 */ /* 0x000fe20000001203 */
[----:B------:R-:W-:-:S04]  /*66a0*/  FMUL R6, R5, UR4 ;  /* 0x0000000405067c20 */ /* 0x000fc80008400000 */
[----:B------:R-:W1:Y:S01]  /*66b0*/  LDC R21, c[0x0][0x148] ;  /* 0x00005200ff157b82 */ /* 0x000e620000000800 */
[-CC-:B--2---:R-:W-:Y:S02]  /*66c0*/  SHF.R.U64 R10, R13, R11.reuse, R0.reuse ;  /* 0x0000000b0d0a7219 */ /* 0x184fe40000001200 */
[----:B------:R-:W-:Y:S02]  /*66d0*/  SHF.R.U32.HI R3, RZ, R11, R0 ;  /* 0x0000000bff037219 */ /* 0x000fe40000011600 */
[----:B------:R2:W3:Y:S03]  /*66e0*/  F2I.U32.TRUNC.NTZ R0, R6 ;  /* 0x0000000600007305 */ /* 0x0004e6000020f000 */
[----:B------:R-:W1:Y:S01]  /*66f0*/  LDC R14, c[0x0][0x648] ;  /* 0x00019200ff0e7b82 */ /* 0x000e620000000800 */
[-CC-:B----4-:R-:W-:Y:S02]  /*6700*/  SHF.R.U64 R15, R10, R8.reuse, R3.reuse ;  /* 0x000000080a0f7219 */ /* 0x190fe40000001203 */
[----:B------:R-:W-:-:S03]  /*6710*/  SHF.R.U32.HI R5, RZ, R8, R3 ;  /* 0x00000008ff057219 */ /* 0x000fc60000011603 */
[----:B------:R-:W-:Y:S02]  /*6720*/  IMAD.MOV.U32 R4, RZ, RZ, R15 ;  /* 0x000000ffff047224 */ /* 0x000fe400078e000f */
[----:B------:R-:W4:Y:S01]  /*6730*/  LDC R20, c[0x0][0x638] ;  /* 0x00018e00ff147b82 */ /* 0x000f220000000800 */
[----:B0-----:R-:W-:-:S07]  /*6740*/  IMAD R25, R9, R7, R12 ;  /* 0x0000000709197224 */ /* 0x001fce00078e020c */
[----:B------:R-:W0:Y:S08]  /*6750*/  LDC R24, c[0x0][0x610] ;  /* 0x00018400ff187b82 */ /* 0x000e300000000800 */
[----:B------:R-:W0:Y:S01]  /*6760*/  LDC R28, c[0x0][0x600] ;  /* 0x00018000ff1c7b82 */ /* 0x000e220000000800 */
[----:B--23--:R-:W-:Y:S05]  /*6770*/  @!P0 BRA `(.L_x_165) ;  /* 0x0000000000288947 */ /* 0x00cfea0003800000 */
        /* <DEDUP_REMOVED lines=10> */
.L_x_165:
[----:B------:R-:W-:Y:S02]  /*6820*/  ISETP.NE.AND P0, PT, R2, 0x1, PT ;  /* 0x000000010200780c */ /* 0x000fe40003f05270 */
[----:B-1----:R-:W-:Y:S01]  /*6830*/  SHF.R.U64 R3, R4, R14, R5 ;  /* 0x0000000e04037219 */ /* 0x002fe20000001205 */
[----:B------:R-:W-:Y:S01]  /*6840*/  IMAD.MOV R5, RZ, RZ, -R0 ;  /* 0x000000ffff057224 */ /* 0x000fe200078e0a00 */
[----:B------:R-:W-:-:S03]  /*6850*/  LOP3.LUT R0, R10, R101, RZ, 0xc0, !PT ;  /* 0x000000650a007212 */ /* 0x000fc600078ec0ff */
[----:B------:R-:W-:Y:S02]  /*6860*/  IMAD.MOV R4, RZ, RZ, -R3 ;  /* 0x000000ffff047224 */ /* 0x000fe400078e0a03 */
[----:B------:R-:W-:Y:S01]  /*6870*/  IMAD R22, R97, R3, R0 ;  /* 0x0000000361167224 */ /* 0x000fe200078e0200 */
[----:B------:R-:W-:Y:S01]  /*6880*/  LOP3.LUT R3, R13, R100, RZ, 0xc0, !PT ;  /* 0x000000640d037212 */ /* 0x000fe200078ec0ff */
[----:B----4-:R-:W-:Y:S02]  /*6890*/  IMAD R0, R4, R20, R15 ;  /* 0x0000001404007224 */ /* 0x010fe400078e020f */
[----:B------:R-:W-:Y:S02]  /*68a0*/  @P0 IMAD R25, R21, R5, R18 ;  /* 0x0000000515190224 */ /* 0x000fe400078e0212 */
[----:B0-----:R-:W-:Y:S02]  /*68b0*/  IMAD R3, R0, R28, R3 ;  /* 0x0000001c00037224 */ /* 0x001fe400078e0203 */
[----:B------:R-:W-:-:S02]  /*68c0*/  IMAD R22, R22, R24, R25 ;  /* 0x0000001816167224 */ /* 0x000fc400078e0219 */
[----:B------:R-:W-:-:S03]  /*68d0*/  IMAD.MOV.U32 R4, RZ, RZ, 0x1 ;  /* 0x00000001ff047424 */ /* 0x000fc600078e00ff */
[----:B------:R-:W-:Y:S02]  /*68e0*/  SEL R18, R3, R22, !P0 ;  /* 0x0000001603127207 */ /* 0x000fe40004000000 */
[----:B------:R-:W-:Y:S02]  /*68f0*/  PRMT R0, R4, 0x7610, R0 ;  /* 0x0000761004007816 */ /* 0x000fe40000000000 */
[----:B------:R-:W-:-:S07]  /*6900*/  SEL R22, R22, R3, !P0 ;  /* 0x0000000316167207 */ /* 0x000fce0004000000 */
.L_x_163:
[----:B------:R-:W-:Y:S01]  /*6910*/  LOP3.LUT P0, RZ, R0, 0xff, RZ, 0xc0, !PT ;  /* 0x000000ff00ff7812 */ /* 0x000fe2000780c0ff */
[----:B------:R-:W-:Y:S01]  /*6920*/  UIMAD.WIDE.U32 UR4, UR38, -0x33333333, URZ ;  /* 0xcccccccd260478a5 */ /* 0x000fe2000f8e003f */
[----:B------:R-:W-:-:S03]  /*6930*/  LOP3.LUT R105, R105, 0x1, RZ, 0x3c, !PT ;  /* 0x0000000169697812 */ /* 0x000fc600078e3cff */
[----:B------:R-:W-:-:S04]  /*6940*/  USHF.R.U32.HI UR4, URZ, 0x2, UR5 ;  /* 0x000000023f047899 */ /* 0x000fc80008011605 */
[----:B------:R-:W-:-:S04]  /*6950*/  UIMAD UR38, UR4, -0x5, UR38 ;  /* 0xfffffffb042678a4 */ /* 0x000fc8000f8e0226 */
[----:B------:R-:W-:Y:S08]  /*6960*/  @P0 BRA `(.L_x_166) ;  /* 0xffffffac00700947 */ /* 0x000ff0000383ffff */
[----:B------:R-:W-:Y:S05]  /*6970*/  EXIT ;  /* 0x000000000000794d */ /* 0x000fea0003800000 */
.L_x_17:
[----:B------:R-:W-:-:S08]  /*6980*/  ISETP.NE.AND P0, PT, R14, RZ, PT ;  /* 0x000000ff0e00720c */ /* 0x000fd00003f05270 */
[----:B0-----:R-:W0:-:S00]  /*6990*/  USETMAXREG.DEALLOC.CTAPOOL 0x28 ;  /* 0x00000028000079c8 */ /* 0x001e0000080e0500 */
[----:B------:R-:W-:Y:S05]  /*69a0*/  @P0 EXIT ;  /* 0x000000000000094d */ /* 0x000fea0003800000 */
[----:B0-----:R-:W-:Y:S01]  /*69b0*/  LOP3.LUT P0, RZ, R3, 0xff, RZ, 0xc0, !PT ;  /* 0x000000ff03ff7812 */ /* 0x001fe2000780c0ff */
[----:B------:R-:W-:Y:S02]  /*69c0*/  IMAD.MOV.U32 R3, RZ, RZ, 0x1 ;  /* 0x00000001ff037424 */ /* 0x000fe400078e00ff */
[----:B------:R-:W-:-:S10]  /*69d0*/  IMAD.MOV.U32 R8, RZ, RZ, RZ ;  /* 0x000000ffff087224 */ /* 0x000fd400078e00ff */
[----:B------:R-:W-:Y:S05]  /*69e0*/  @!P0 BRA `(.L_x_167) ;  /* 0x0000000c00288947 */ /* 0x000fea0003800000 */
[----:B------:R-:W0:Y:S01]  /*69f0*/  S2UR UR8, SR_CgaCtaId ;  /* 0x00000000000879c3 */ /* 0x000e220000008800 */
[----:B------:R-:W-:Y:S01]  /*6a00*/  LOP3.LUT P0, RZ, R4, 0x1f, RZ, 0xc0, !PT ;  /* 0x0000001f04ff7812 */ /* 0x000fe2000780c0ff */
[----:B------:R-:W-:Y:S01]  /*6a10*/  ULDC UR5, c[0x0][0x658] ;  /* 0x0001960000057ab9 */ /* 0x000fe20000000800 */
[----:B------:R-:W-:Y:S01]  /*6a20*/  UMOV UR6, 0xffffffff ;  /* 0xffffffff00067882 */ /* 0x000fe20000000000 */
[----:B------:R-:W-:Y:S01]  /*6a30*/  BSSY B0, `(.L_x_167) ;  /* 0x00000c5000007945 */ /* 0x000fe20003800000 */
[----:B------:R-:W-:Y:S01]  /*6a40*/  USHF.L.U32 UR6, UR6, UR5, URZ ;  /* 0x0000000506067299 */ /* 0x000fe2000800063f */
[C---:B------:R-:W-:Y:S01]  /*6a50*/  ISETP.NE.AND P2, PT, R5.reuse, RZ, PT ;  /* 0x000000ff0500720c */ /* 0x040fe20003f45270 */
[----:B------:R-:W-:Y:S01]  /*6a60*/  IMAD.MOV.U32 R10, RZ, RZ, 0x1 ;  /* 0x00000001ff0a7424 */ /* 0x000fe200078e00ff */
[----:B------:R-:W-:Y:S01]  /*6a70*/  ISETP.NE.OR P0, PT, R5, RZ, !P0 ;  /* 0x000000ff0500720c */ /* 0x000fe20004705670 */
[----:B------:R-:W-:Y:S01]  /*6a80*/  IMAD.MOV.U32 R3, RZ, RZ, 0x1 ;  /* 0x00000001ff037424 */ /* 0x000fe200078e00ff */
[----:B------:R-:W-:Y:S01]  /*6a90*/  LOP3.LUT R9, R23, 0x2, RZ, 0xfc, !PT ;  /* 0x0000000217097812 */ /* 0x000fe200078efcff */
[----:B------:R-:W-:Y:S01]  /*6aa0*/  IMAD.MOV.U32 R8, RZ, RZ, RZ ;  /* 0x000000ffff087224 */ /* 0x000fe200078e00ff */
[----:B------:R-:W-:Y:S01]  /*6ab0*/  ULDC UR4, c[0x0][0x600] ;  /* 0x0001800000047ab9 */ /* 0x000fe20000000800 */
[----:B------:R-:W-:Y:S01]  /*6ac0*/  UMOV UR7, 0x1 ;  /* 0x0000000100077882 */ /* 0x000fe20000000000 */
[----:B------:R-:W-:-:S02]  /*6ad0*/  UIADD3 UR22, UR40, 0x1, URZ ;  /* 0x0000000128167890 */ /* 0x000fc4000fffe03f */
[----:B------:R-:W-:Y:S02]  /*6ae0*/  UIADD3 UR15, UR4, -0x1, URZ ;  /* 0xffffffff040f7890 */ /* 0x000fe4000fffe03f */
[----:B------:R-:W-:Y:S02]  /*6af0*/  USHF.L.U32 UR17, UR7, UR5, URZ ;  /* 0x0000000507117299 */ /* 0x000fe4000800063f */
[----:B------:R-:W-:Y:S01]  /*6b00*/  ULOP3.LUT UR16, URZ, UR6, URZ, 0x33, !UPT ;  /* 0x000000063f107292 */ /* 0x000fe2000f8e333f */
[----:B------:R-:W-:Y:S01]  /*6b10*/  ULDC.64 UR20, c[0x0][0x198] ;  /* 0x0000660000147ab9 */ /* 0x000fe20000000a00 */
[----:B0-----:R-:W-:-:S10]  /*6b20*/  IMAD.U32 R11, RZ, RZ, UR8 ;  /* 0x00000008ff0b7e24 */ /* 0x001fd4000f8e00ff */
.L_x_179:
[----:B------:R-:W-:-:S03]  /*6b30*/  UMOV UR4, 0xffffffff ;  /* 0xffffffff00047882 */ /* 0x000fc60000000000 */
[----:B------:R-:W-:Y:S05]  /*6b40*/  BRA.DIV UR4, `(.L_x_168) ;  /* 0x0000001204107947 */ /* 0x000fea000b800000 */
[----:B------:R-:W-:-:S13]  /*6b50*/  ELECT P6, URZ, PT ;  /* 0x00000000003f782f */ /* 0x000fda00038c0000 */
.L_x_193:
[----:B------:R-:W0:Y:S01]  /*6b60*/  LDC R4, c[0x0][0x28c] ;  /* 0x0000a300ff047b82 */ /* 0x000e220000000800 */
[----:B------:R-:W-:Y:S01]  /*6b70*/  BSSY B1, `(.L_x_169) ;  /* 0x000003c000017945 */ /* 0x000fe20003800000 */
[----:B0-----:R-:W-:-:S13]  /*6b80*/  ISETP.LT.OR P6, PT, R4, 0x1, !P6 ;  /* 0x000000010400780c */ /* 0x001fda00077c1670 */
[----:B------:R-:W-:Y:S05]  /*6b90*/  @P6 BRA `(.L_x_170) ;  /* 0x0000000000e46947 */ /* 0x000fea0003800000 */
[----:B------:R-:W-:Y:S02]  /*6ba0*/  IMAD R11, R22, 0x2, R11 ;  /* 0x00000002160b7824 */ /* 0x000fe400078e020b */
[----:B------:R-:W-:Y:S02]  /*6bb0*/  IMAD.SHL.U32 R18, R18, 0x80, RZ ;  /* 0x0000008012127824 */ /* 0x000fe400078e00ff */
[----:B------:R-:W-:Y:S02]  /*6bc0*/  IMAD.MOV.U32 R15, RZ, RZ, RZ ;  /* 0x000000ffff0f7224 */ /* 0x000fe400078e00ff */
[----:B------:R-:W-:Y:S02]  /*6bd0*/  IMAD.U32 R20, RZ, RZ, UR22 ;  /* 0x00000016ff147e24 */ /* 0x000fe4000f8e00ff */
[----:B------:R-:W-:Y:S02]  /*6be0*/  IMAD.MOV.U32 R4, RZ, RZ, R3 ;  /* 0x000000ffff047224 */ /* 0x000fe400078e0003 */
[----:B------:R-:W-:-:S02]  /*6bf0*/  IMAD.MOV.U32 R6, RZ, RZ, R8 ;  /* 0x000000ffff067224 */ /* 0x000fc400078e0008 */
[----:B------:R-:W-:-:S07]  /*6c00*/  IMAD.SHL.U32 R12, R11, 0x20, RZ ;  /* 0x000000200b0c7824 */ /* 0x000fce00078e00ff */
.L_x_174:
[----:B------:R-:W0:Y:S01]  /*6c10*/  S2UR UR4, SR_CgaCtaId ;  /* 0x00000000000479c3 */ /* 0x000e220000008800 */
[----:B------:R-:W-:Y:S02]  /*6c20*/  MOV R14, 0x400 ;  /* 0x00000400000e7802 */ /* 0x000fe40000000f00 */
[----:B------:R-:W-:-:S05]  /*6c30*/  SHF.L.U32 R5, R4, 0x1f, RZ ;  /* 0x0000001f04057819 */ /* 0x000fca00000006ff */
[----:B------:R-:W1:Y:S01]  /*6c40*/  @!P2 LDC R7, c[0x0][0x500] ;  /* 0x00014000ff07ab82 */ /* 0x000e620000000800 */
[----:B0-----:R-:W-:-:S05]  /*6c50*/  IMAD.U32 R11, RZ, RZ, UR4 ;  /* 0x00000004ff0b7e24 */ /* 0x001fca000f8e00ff */
[----:B------:R-:W-:-:S05]  /*6c60*/  LEA R13, R11, R14, 0x18 ;  /* 0x0000000e0b0d7211 */ /* 0x000fca00078ec0ff */
[----:B------:R-:W-:-:S04]  /*6c70*/  IMAD R14, R6, 0x8, R13 ;  /* 0x00000008060e7824 */ /* 0x000fc800078e020d */
[----:B------:R-:W0:Y:S02]  /*6c80*/  SYNCS.PHASECHK.TRANS64.TRYWAIT P1, [R14+URZ+0x28], R5 ;  /* 0x000028050e0075a7 */ /* 0x000e24000802017f */
[----:B01----:R-:W-:Y:S05]  /*6c90*/  @!P1 BRA `(.L_x_171) ;  /* 0x0000000c00dc9947 */ /* 0x003fea0003800000 */
.L_x_194:
[----:B0-----:R-:W-:Y:S01]  /*6ca0*/  PRMT R5, R9, 0x9910, RZ ;  /* 0x0000991009057816 */ /* 0x001fe200000000ff */
[----:B------:R0:W-:Y:S03]  /*6cb0*/  @!P2 SYNCS.ARRIVE.TRANS64 RZ, [R14+URZ], R7 ;  /* 0x000000070effa9a7 */ /* 0x0001e6000800003f */
[----:B------:R-:W-:-:S13]  /*6cc0*/  ISETP.NE.AND P1, PT, R5, 0x2, PT ;  /* 0x000000020500780c */ /* 0x000fda0003f25270 */
[----:B0-----:R-:W-:Y:S05]  /*6cd0*/  @P1 BRA `(.L_x_172) ;  /* 0x0000000000041947 */ /* 0x001fea0003800000 */
[----:B------:R-:W-:Y:S01]  /*6ce0*/  BPT.TRAP 0x1 ;  /* 0x000000040000795c */ /* 0x000fe20000300000 */
.L_x_172:
[----:B------:R-:W-:Y:S05]  /*6cf0*/  @P0 BRA `(.L_x_173) ;  /* 0x0000000000040947 */ /* 0x000fea0003800000 */
[----:B------:R-:W-:Y:S01]  /*6d00*/  BPT.TRAP 0x1 ;  /* 0x000000040000795c */ /* 0x000fe20000300000 */
.L_x_173:
[----:B------:R-:W-:Y:S01]  /*6d10*/  IMAD R5, R6, 0x2, R11 ;  /* 0x0000000206057824 */ /* 0x000fe200078e020b */
[----:B------:R-:W-:Y:S01]  /*6d20*/  R2UR UR9, R14 ;  /* 0x000000000e0972ca */ /* 0x000fe200000e0000 */
[----:B------:R-:W-:Y:S01]  /*6d30*/  VIADD R20, R20, 0xffffffff ;  /* 0xffffffff14147836 */ /* 0x000fe20000000000 */
[----:B------:R-:W-:Y:S01]  /*6d40*/  UIADD3 UR4, UP0, UR20, 0xf0, URZ ;  /* 0x000000f014047890 */ /* 0x000fe2000ff1e03f */
[----:B------:R-:W-:Y:S01]  /*6d50*/  IMAD.SHL.U32 R5, R5, 0x800, RZ ;  /* 0x0000080005057824 */ /* 0x000fe200078e00ff */
[----:B------:R-:W-:Y:S01]  /*6d60*/  R2UR UR11, R12 ;  /* 0x000000000c0b72ca */ /* 0x000fe200000e0000 */
[----:B------:R-:W-:Y:S01]  /*6d70*/  UIADD3 UR24, UP1, UR20, 0x1f0, URZ ;  /* 0x000001f014187890 */ /* 0x000fe2000ff3e03f */
[----:B------:R-:W-:Y:S01]  /*6d80*/  R2UR UR10, R15 ;  /* 0x000000000f0a72ca */ /* 0x000fe200000e0000 */
[--C-:B------:R-:W-:Y:S01]  /*6d90*/  IMAD R5, R5, 0x2, R13.reuse ;  /* 0x0000000205057824 */ /* 0x100fe200078e020d */
[----:B------:R-:W-:Y:S01]  /*6da0*/  R2UR UR12, R19 ;  /* 0x00000000130c72ca */ /* 0x000fe200000e0000 */
[----:B------:R-:W-:Y:S01]  /*6db0*/  IMAD R13, R6, 0x4000, R13 ;  /* 0x00004000060d7824 */ /* 0x000fe200078e020d */
[----:B------:R-:W-:Y:S01]  /*6dc0*/  R2UR UR18, R18 ;  /* 0x00000000121272ca */ /* 0x000fe200000e0000 */
[----:B------:R-:W-:Y:S01]  /*6dd0*/  VIADD R6, R6, 0x1 ;  /* 0x0000000106067836 */ /* 0x000fe20000000000 */
[----:B------:R-:W-:Y:S01]  /*6de0*/  R2UR UR5, R5 ;  /* 0x00000000050572ca */ /* 0x000fe200000e0000 */
[----:B------:R-:W-:Y:S01]  /*6df0*/  UIADD3.X UR25, URZ, UR21, URZ, UP1, !UPT ;  /* 0x000000153f197290 */ /* 0x000fe20008ffe43f */
[----:B------:R-:W-:Y:S01]  /*6e00*/  R2UR UR8, R13 ;  /* 0x000000000d0872ca */ /* 0x000fe200000e0000 */
[----:B------:R-:W-:Y:S01]  /*6e10*/  UMOV UR19, 0x30000 ;  /* 0x0003000000137882 */ /* 0x000fe20000000000 */
[----:B------:R-:W-:Y:S01]  /*6e20*/  ISETP.GT.AND P3, PT, R20, 0x1, PT ;  /* 0x000000011400780c */ /* 0x000fe20003f64270 */
[----:B------:R-:W-:Y:S01]  /*6e30*/  UMOV UR6, 0x0 ;  /* 0x0000000000067882 */ /* 0x000fe20000000000 */
[----:B------:R-:W-:Y:S01]  /*6e40*/  UMOV UR7, 0x10000000 ;  /* 0x1000000000077882 */ /* 0x000fe20000000000 */
[----:B------:R-:W-:Y:S01]  /*6e50*/  ISETP.NE.AND P1, PT, R6, 0x5, PT ;  /* 0x000000050600780c */ /* 0x000fe20003f25270 */
[----:B------:R-:W-:-:S03]  /*6e60*/  VIADD R15, R15, 0x40 ;  /* 0x000000400f0f7836 */ /* 0x000fc60000000000 */
[----:B------:R-:W-:Y:S02]  /*6e70*/  SEL R5, RZ, 0x1, P1 ;  /* 0x00000001ff057807 */ /* 0x000fe40000800000 */
[----:B------:R-:W-:Y:S01]  /*6e80*/  UIADD3 UR13, UR5, 0x180, URZ ;  /* 0x00000180050d7890 */ /* 0x000fe2000fffe03f */
[----:B------:R-:W-:Y:S01]  /*6e90*/  SEL R6, R6, RZ, P1 ;  /* 0x000000ff06067207 */ /* 0x000fe20000800000 */
[----:B------:R-:W-:Y:S01]  /*6ea0*/  UIADD3.X UR5, URZ, UR21, URZ, UP0, !UPT ;  /* 0x000000153f057290 */ /* 0x000fe200087fe43f */
[----:B------:R-:W-:Y:S01]  /*6eb0*/  LOP3.LUT R4, R4, R5, RZ, 0x3c, !PT ;  /* 0x0000000504047212 */ /* 0x000fe200078e3cff */
[----:B------:R-:W-:-:S03]  /*6ec0*/  UIADD3 UR14, UR8, 0xa180, URZ ;  /* 0x0000a180080e7890 */ /* 0x000fc6000fffe03f */
[----:B------:R-:W-:-:S04]  /*6ed0*/  UMOV UR8, UR13 ;  /* 0x0000000d00087c82 */ /* 0x000fc80008000000 */
[----:B------:R0:W-:Y:S02]  /*6ee0*/  UTMALDG.3D.MULTICAST [UR8], [UR4], UR19, desc[UR6] ;  /* 0x00000608040073b4 */ /* 0x0001e40008011813 */
[----:B0-----:R-:W-:Y:S01]  /*6ef0*/  UMOV UR8, UR14 ;  /* 0x0000000e00087c82 */ /* 0x001fe20008000000 */
[----:B------:R-:W-:Y:S02]  /*6f00*/  UMOV UR11, UR18 ;  /* 0x00000012000b7c82 */ /* 0x000fe40008000000 */
[----:B------:R0:W-:Y:S02]  /*6f10*/  UTMALDG.3D [UR8], [UR24], desc[UR6] ;  /* 0x00000608180075b4 */ /* 0x0001e40008011000 */
[----:B0-----:R-:W-:Y:S05]  /*6f20*/  @P3 BRA `(.L_x_174) ;  /* 0xfffffffc00383947 */ /* 0x001fea000383ffff */
.L_x_170:
[----:B------:R-:W-:Y:S05]  /*6f30*/  BSYNC B1 ;  /* 0x0000000000017941 */ /* 0x000fea0003800000 */
.L_x_169:
[----:B------:R-:W3:Y:S01]  /*6f40*/  LDL.64 R24, [R1] ;  /* 0x0000000001187983 */ /* 0x000ee20000100a00 */
[----:B------:R-:W-:Y:S01]  /*6f50*/  LOP3.LUT P4, RZ, R10, 0xff, RZ, 0xc0, !PT ;  /* 0x000000ff0aff7812 */ /* 0x000fe2000788c0ff */
[----:B------:R-:W-:Y:S01]  /*6f60*/  VIADD R7, R8, UR40 ;  /* 0x0000002808077c36 */ /* 0x000fe20008000000 */
[----:B------:R-:W-:Y:S01]  /*6f70*/  ULDC.64 UR4, c[0x0][0x650] ;  /* 0x0001940000047ab9 */ /* 0x000fe20000000a00 */
[----:B------:R-:W-:Y:S01]  /*6f80*/  IMAD.U32 R8, RZ, RZ, UR40 ;  /* 0x00000028ff087e24 */ /* 0x000fe2000f8e00ff */
[----:B------:R-:W-:Y:S01]  /*6f90*/  UISETP.GE.U32.AND UP0, UPT, UR40, 0x5, UPT ;  /* 0x000000052800788c */ /* 0x000fe2000bf06070 */
[----:B------:R-:W-:Y:S01]  /*6fa0*/  BSSY B1, `(.L_x_175) ;  /* 0x000006b000017945 */ /* 0x000fe20003800000 */
[----:B------:R-:W-:Y:S01]  /*6fb0*/  ISETP.GT.U32.AND P1, PT, R7, 0x4, PT ;  /* 0x000000040700780c */ /* 0x000fe20003f24070 */
[----:B------:R-:W-:Y:S01]  /*6fc0*/  IMAD.MOV.U32 R22, RZ, RZ, -0x1 ;  /* 0xffffffffff167424 */ /* 0x000fe200078e00ff */
[----:B------:R-:W-:Y:S01]  /*6fd0*/  PRMT R10, RZ, 0x7610, R10 ;  /* 0x00007610ff0a7816 */ /* 0x000fe2000000000a */
[----:B------:R-:W-:Y:S01]  /*6fe0*/  IMAD.MOV.U32 R18, RZ, RZ, -0x1 ;  /* 0xffffffffff127424 */ /* 0x000fe200078e00ff */
[----:B------:R-:W-:Y:S01]  /*6ff0*/  ISETP.LT.U32.AND P1, PT, R8, 0x5, P1 ;  /* 0x000000050800780c */ /* 0x000fe20000f21070 */
[----:B------:R-:W-:Y:S01]  /*7000*/  IMAD.MOV.U32 R19, RZ, RZ, -0x1 ;  /* 0xffffffffff137424 */ /* 0x000fe200078e00ff */
[----:B------:R-:W-:Y:S01]  /*7010*/  PLOP3.LUT P3, PT, PT, PT, UP0, 0x80, 0x0 ;  /* 0x000000000000781c */ /* 0x000fe20003f6f008 */
[----:B------:R-:W0:Y:S01]  /*7020*/  @P4 S2R R11, SR_CgaCtaId ;  /* 0x00000000000b4919 */ /* 0x000e220000008800 */
[----:B------:R-:W-:-:S04]  /*7030*/  @P4 MOV R4, 0x400 ;  /* 0x0000040000044802 */ /* 0x000fc80000000f00 */
[----:B0-----:R-:W-:Y:S01]  /*7040*/  @P4 LEA R6, R11, R4, 0x18 ;  /* 0x000000040b064211 */ /* 0x001fe200078ec0ff */
[----:B------:R-:W-:Y:S01]  /*7050*/  IMAD.WIDE.U32 R4, R7, -0x33333333, RZ ;  /* 0xcccccccd07047825 */ /* 0x000fe200078e00ff */
[----:B------:R-:W-:Y:S02]  /*7060*/  SEL R4, RZ, 0x1, !P1 ;  /* 0x00000001ff047807 */ /* 0x000fe40004800000 */
[----:B------:R0:W-:Y:S02]  /*7070*/  @P4 SYNCS.ARRIVE.TRANS64.A1T0 RZ, [R6+URZ+0x88], RZ ;  /* 0x000088ff06ff49a7 */ /* 0x0001e4000810003f */
[----:B------:R-:W-:Y:S02]  /*7080*/  LOP3.LUT R3, R3, R4, RZ, 0x3c, !PT ;  /* 0x0000000403037212 */ /* 0x000fe400078e3cff */
[----:B------:R-:W-:Y:S02]  /*7090*/  PRMT R4, RZ, 0x7610, R4 ;  /* 0x00007610ff047816 */ /* 0x000fe40000000004 */
[----:B0-----:R-:W-:-:S04]  /*70a0*/  SHF.R.U32.HI R6, RZ, 0x2, R5 ;  /* 0x00000002ff067819 */ /* 0x001fc80000011605 */
[----:B------:R-:W-:Y:S01]  /*70b0*/  @P3 LOP3.LUT R3, R3, 0x1, R6, 0x78, !PT ;  /* 0x0000000103033812 */ /* 0x000fe200078e7806 */
[----:B------:R-:W-:Y:S01]  /*70c0*/  IMAD R8, R6, -0x5, R7 ;  /* 0xfffffffb06087824 */ /* 0x000fe200078e0207 */
[----:B---3--:R-:W-:-:S04]  /*70d0*/  IADD3 R16, P4, R16, R24, RZ ;  /* 0x0000001810107210 */ /* 0x008fc80007f9e0ff */
[----:B------:R-:W-:Y:S01]  /*70e0*/  ISETP.GE.U32.AND P1, PT, R16, UR4, PT ;  /* 0x0000000410007c0c */ /* 0x000fe2000bf26070 */
[----:B------:R-:W-:-:S05]  /*70f0*/  IMAD.X R17, R17, 0x1, R0, P4 ;  /* 0x0000000111117824 */ /* 0x000fca00020e0600 */
[----:B------:R-:W-:-:S13]  /*7100*/  ISETP.GE.U32.AND.EX P1, PT, R17, UR5, PT, P1 ;  /* 0x0000000511007c0c */ /* 0x000fda000bf26110 */
[----:B------:R-:W-:Y:S05]  /*7110*/  @P1 BRA `(.L_x_176) ;  /* 0x00000004004c1947 */ /* 0x000fea0003800000 */
[----:B------:R-:W0:Y:S01]  /*7120*/  S2R R13, SR_CTAID.X ;  /* 0x00000000000d7919 */ /* 0x000e220000002500 */
[----:B------:R-:W-:Y:S01]  /*7130*/  ULDC.64 UR4, c[0x0][0x628] ;  /* 0x00018a0000047ab9 */ /* 0x000fe20000000a00 */
[----:B------:R-:W1:Y:S01]  /*7140*/  LDC R14, c[0x0][0x144] ;  /* 0x00005100ff0e7b82 */ /* 0x000e620000000800 */
[----:B------:R-:W-:Y:S01]  /*7150*/  ISETP.NE.U32.AND P1, PT, RZ, UR4, PT ;  /* 0x00000004ff007c0c */ /* 0x000fe2000bf25070 */
[----:B------:R-:W3:Y:S01]  /*7160*/  S2R R12, SR_CTAID.Y ;  /* 0x00000000000c7919 */ /* 0x000ee20000002600 */
[----:B------:R-:W-:Y:S01]  /*7170*/  ULDC UR7, c[0x0][0x630] ;  /* 0x00018c0000077ab9 */ /* 0x000fe20000000800 */
[----:B------:R-:W-:Y:S01]  /*7180*/  ULDC UR8, c[0x0][0x150] ;  /* 0x0000540000087ab9 */ /* 0x000fe20000000800 */
[----:B------:R-:W-:Y:S01]  /*7190*/  ISETP.NE.AND.EX P1, PT, RZ, UR5, PT, P1 ;  /* 0x00000005ff007c0c */ /* 0x000fe2000bf25310 */
[----:B------:R-:W-:Y:S02]  /*71a0*/  IMAD.MOV.U32 R4, RZ, RZ, R16 ;  /* 0x000000ffff047224 */ /* 0x000fe400078e0010 */
[----:B------:R-:W-:Y:S01]  /*71b0*/  IMAD.MOV.U32 R5, RZ, RZ, R17 ;  /* 0x000000ffff057224 */ /* 0x000fe200078e0011 */
[----:B0-----:R-:W-:-:S09]  /*71c0*/  I2FP.F32.U32 R18, R13 ;  /* 0x0000000d00127245 */ /* 0x001fd20000201000 */
[----:B------:R-:W-:Y:S05]  /*71d0*/  @!P1 BRA `(.L_x_177) ;  /* 0x0000000000289947 */ /* 0x000fea0003800000 */
[----:B------:R-:W-:Y:S02]  /*71e0*/  ULDC UR6, c[0x0][0x634] ;  /* 0x00018d0000067ab9 */ /* 0x000fe40000000800 */
[----:B------:R-:W-:-:S05]  /*71f0*/  IADD3 R5, P1, R16, UR6, RZ ;  /* 0x0000000610057c10 */ /* 0x000fca000ff3e0ff */
[----:B------:R-:W-:-:S04]  /*7200*/  IMAD.X R15, RZ, RZ, R17, P1 ;  /* 0x000000ffff0f7224 */ /* 0x000fc800008e0611 */
[----:B------:R-:W-:-:S04]  /*7210*/  IMAD.WIDE.U32 R6, R15, UR4, RZ ;  /* 0x000000040f067c25 */ /* 0x000fc8000f8e00ff */
[----:B------:R-:W-:-:S04]  /*7220*/  IMAD.WIDE.U32 R6, P1, R5, UR5, R6 ;  /* 0x0000000505067c25 */ /* 0x000fc8000f820006 */
[----:B------:R-:W-:-:S04]  /*7230*/  IMAD.WIDE.U32 R4, R5, UR4, RZ ;  /* 0x0000000405047c25 */ /* 0x000fc8000f8e00ff */
[----:B------:R-:W-:Y:S01]  /*7240*/  IMAD.MOV.U32 R4, RZ, RZ, R7 ;  /* 0x000000ffff047224 */ /* 0x000fe200078e0007 */
[----:B------:R-:W-:Y:S01]  /*7250*/  IADD3 RZ, P3, R5, R6, RZ ;  /* 0x0000000605ff7210 */ /* 0x000fe20007f7e0ff */
[----:B------:R-:W-:-:S04]  /*7260*/  IMAD.X R5, RZ, RZ, RZ, P1 ;  /* 0x000000ffff057224 */ /* 0x000fc800008e06ff */
[----:B------:R-:W-:-:S08]  /*7270*/  IMAD.WIDE.U32.X R4, R15, UR5, R4, P3 ;  /* 0x000000050f047c25 */ /* 0x000fd000098e0404 */
.L_x_177:
[----:B------:R-:W-:Y:S01]  /*7280*/  FMUL R18, R18, UR8 ;  /* 0x0000000812127c20 */ /* 0x000fe20008400000 */
[--C-:B------:R-:W-:Y:S01]  /*7290*/  SHF.R.U64 R19, R4, UR7, R5.reuse ;  /* 0x0000000704137c19 */ /* 0x100fe20008001205 */
[----:B------:R-:W-:Y:S01]  /*72a0*/  ULDC.64 UR4, c[0x0][0x620] ;  /* 0x0001880000047ab9 */ /* 0x000fe20000000a00 */
[----:B------:R-:W-:Y:S01]  /*72b0*/  SHF.R.U32.HI R4, RZ, UR7, R5 ;  /* 0x00000007ff047c19 */ /* 0x000fe20008011605 */
[----:B------:R-:W-:Y:S01]  /*72c0*/  ULDC.64 UR6, c[0x0][0x640] ;  /* 0x0001900000067ab9 */ /* 0x000fe20000000a00 */
[----:B------:R-:W-:Y:S01]  /*72d0*/  IADD3 R5, P1, RZ, -R19, RZ ;  /* 0x80000013ff057210 */ /* 0x000fe20007f3e0ff */
[----:B------:R-:W0:Y:S01]  /*72e0*/  F2I.U32.TRUNC.NTZ R18, R18 ;  /* 0x0000001200127305 */ /* 0x000e22000020f000 */
[----:B------:R-:W4:Y:S03]  /*72f0*/  LDC R15, c[0x0][0x148] ;  /* 0x00005200ff0f7b82 */ /* 0x000f260000000800 */
[----:B------:R-:W-:Y:S01]  /*7300*/  IMAD.X R4, RZ, RZ, ~R4, P1 ;  /* 0x000000ffff047224 */ /* 0x000fe200008e0e04 */
[----:B------:R-:W-:-:S03]  /*7310*/  ISETP.NE.U32.AND P1, PT, RZ, UR6, PT ;  /* 0x00000006ff007c0c */ /* 0x000fc6000bf25070 */
[----:B------:R-:W-:Y:S01]  /*7320*/  IMAD R4, R4, UR4, RZ ;  /* 0x0000000404047c24 */ /* 0x000fe2000f8e02ff */
[----:B------:R-:W-:-:S03]  /*7330*/  ISETP.NE.AND.EX P1, PT, RZ, UR7, PT, P1 ;  /* 0x00000007ff007c0c */ /* 0x000fc6000bf25310 */
[C---:B------:R-:W-:Y:S01]  /*7340*/  IMAD R7, R5.reuse, UR5, R4 ;  /* 0x0000000505077c24 */ /* 0x040fe2000f8e0204 */
[----:B------:R-:W-:Y:S01]  /*7350*/  ULDC UR5, c[0x0][0x154] ;  /* 0x0000550000057ab9 */ /* 0x000fe20000000800 */
[----:B------:R-:W-:Y:S01]  /*7360*/  IMAD.WIDE.U32 R4, R5, UR4, R16 ;  /* 0x0000000405047c25 */ /* 0x000fe2000f8e0010 */
[----:B------:R-:W-:-:S03]  /*7370*/  ULDC UR4, c[0x0][0x618] ;  /* 0x0001860000047ab9 */ /* 0x000fc60000000800 */
[----:B0-----:R-:W-:Y:S02]  /*7380*/  IMAD.MOV R6, RZ, RZ, -R18 ;  /* 0x000000ffff067224 */ /* 0x001fe400078e0a12 */
[----:B------:R-:W-:Y:S02]  /*7390*/  IMAD.IADD R5, R5, 0x1, R7 ;  /* 0x0000000105057824 */ /* 0x000fe400078e0207 */
[----:B-1----:R-:W-:Y:S01]  /*73a0*/  IMAD R13, R14, R6, R13 ;  /* 0x000000060e0d7224 */ /* 0x002fe200078e020d */
[----:B---3--:R-:W-:Y:S02]  /*73b0*/  I2FP.F32.U32 R6, R12 ;  /* 0x0000000c00067245 */ /* 0x008fe40000201000 */
[--C-:B------:R-:W-:Y:S02]  /*73c0*/  SHF.R.U64 R14, R4, UR4, R5.reuse ;  /* 0x00000004040e7c19 */ /* 0x100fe40008001205 */
[----:B------:R-:W-:Y:S01]  /*73d0*/  SHF.R.U32.HI R5, RZ, UR4, R5 ;  /* 0x00000004ff057c19 */ /* 0x000fe20008011605 */
[----:B------:R-:W-:Y:S01]  /*73e0*/  FMUL R6, R6, UR5 ;  /* 0x0000000506067c20 */ /* 0x000fe20008400000 */
[----:B------:R-:W-:-:S02]  /*73f0*/  ULDC UR4, c[0x0][0x608] ;  /* 0x0001820000047ab9 */ /* 0x000fc40000000800 */
[--C-:B------:R-:W-:Y:S01]  /*7400*/  SHF.R.U64 R20, R14, UR4, R5.reuse ;  /* 0x000000040e147c19 */ /* 0x100fe20008001205 */
[----:B------:R0:W1:Y:S01]  /*7410*/  F2I.U32.TRUNC.NTZ R21, R6 ;  /* 0x0000000600157305 */ /* 0x000062000020f000 */
[----:B------:R-:W-:Y:S01]  /*7420*/  SHF.R.U32.HI R5, RZ, UR4, R5 ;  /* 0x00000004ff057c19 */ /* 0x000fe20008011605 */
[----:B------:R-:W-:-:S03]  /*7430*/  ULDC UR4, c[0x0][0x658] ;  /* 0x0001960000047ab9 */ /* 0x000fc60000000800 */
[--C-:B------:R-:W-:Y:S02]  /*7440*/  SHF.R.U64 R18, R20, UR4, R5.reuse ;  /* 0x0000000414127c19 */ /* 0x100fe40008001205 */
[----:B------:R-:W-:-:S03]  /*7450*/  SHF.R.U32.HI R25, RZ, UR4, R5 ;  /* 0x00000004ff197c19 */ /* 0x000fc60008011605 */
[----:B------:R-:W-:Y:S02]  /*7460*/  IMAD.MOV.U32 R4, RZ, RZ, R18 ;  /* 0x000000ffff047224 */ /* 0x000fe400078e0012 */
[----:B------:R-:W-:Y:S01]  /*7470*/  IMAD.MOV.U32 R5, RZ, RZ, R25 ;  /* 0x000000ffff057224 */ /* 0x000fe200078e0019 */
[----:B0-----:R-:W-:Y:S06]  /*7480*/  @!P1 BRA `(.L_x_178) ;  /* 0x0000000000289947 */ /* 0x001fec0003800000 */
        /* <DEDUP_REMOVED lines=10> */
.L_x_178:
[----:B------:R-:W-:Y:S01]  /*7530*/  ISETP.NE.AND P1, PT, R2, 0x1, PT ;  /* 0x000000010200780c */ /* 0x000fe20003f25270 */
[----:B------:R-:W-:Y:S01]  /*7540*/  ULDC UR4, c[0x0][0x648] ;  /* 0x0001920000047ab9 */ /* 0x000fe20000000800 */
[----:B------:R-:W-:Y:S01]  /*7550*/  LOP3.LUT R20, R20, UR16, RZ, 0xc0, !PT ;  /* 0x0000001014147c12 */ /* 0x000fe2000f8ec0ff */
[----:B-1----:R-:W-:Y:S01]  /*7560*/  IMAD.MOV R21, RZ, RZ, -R21 ;  /* 0x000000ffff157224 */ /* 0x002fe200078e0a15 */
[----:B------:R-:W-:Y:S01]  /*7570*/  SHF.R.U64 R5, R4, UR4, R5 ;  /* 0x0000000404057c19 */ /* 0x000fe20008001205 */
[----:B------:R-:W-:Y:S01]  /*7580*/  ULDC UR4, c[0x0][0x638] ;  /* 0x00018e0000047ab9 */ /* 0x000fe20000000800 */
[----:B------:R-:W-:Y:S01]  /*7590*/  ULDC UR5, c[0x0][0x610] ;  /* 0x0001840000057ab9 */ /* 0x000fe20000000800 */
[----:B------:R-:W-:Y:S02]  /*75a0*/  IMAD.MOV.U32 R4, RZ, RZ, 0x1 ;  /* 0x00000001ff047424 */ /* 0x000fe400078e00ff */
[----:B------:R-:W-:Y:S02]  /*75b0*/  IMAD.MOV R7, RZ, RZ, -R5 ;  /* 0x000000ffff077224 */ /* 0x000fe400078e0a05 */
[----:B------:R-:W-:Y:S01]  /*75c0*/  IMAD R20, R5, UR17, R20 ;  /* 0x0000001105147c24 */ /* 0x000fe2000f8e0214 */
[----:B------:R-:W-:Y:S01]  /*75d0*/  LOP3.LUT R5, R14, UR15, RZ, 0xc0, !PT ;  /* 0x0000000f0e057c12 */ /* 0x000fe2000f8ec0ff */
[----:B----4-:R-:W-:-:S02]  /*75e0*/  @P1 IMAD R13, R15, R21, R12 ;  /* 0x000000150f0d1224 */ /* 0x010fc400078e020c */
[----:B------:R-:W-:Y:S01]  /*75f0*/  IMAD R18, R7, UR4, R18 ;  /* 0x0000000407127c24 */ /* 0x000fe2000f8e0212 */
[----:B------:R-:W-:Y:S01]  /*7600*/  ULDC UR4, c[0x0][0x600] ;  /* 0x0001800000047ab9 */ /* 0x000fe20000000800 */
[----:B------:R-:W-:Y:S02]  /*7610*/  IMAD R13, R20, UR5, R13 ;  /* 0x00000005140d7c24 */ /* 0x000fe4000f8e020d */
[----:B------:R-:W-:-:S05]  /*7620*/  IMAD R22, R18, UR4, R5 ;  /* 0x0000000412167c24 */ /* 0x000fca000f8e0205 */
[----:B------:R-:W-:Y:S02]  /*7630*/  SEL R18, R22, R13, !P1 ;  /* 0x0000000d16127207 */ /* 0x000fe40004800000 */
[----:B------:R-:W-:-:S07]  /*7640*/  SEL R22, R13, R22, !P1 ;  /* 0x000000160d167207 */ /* 0x000fce0004800000 */
.L_x_176:
[----:B------:R-:W-:Y:S05]  /*7650*/  BSYNC B1 ;  /* 0x0000000000017941 */ /* 0x000fea0003800000 */
.L_x_175:
[----:B------:R-:W-:-:S13]  /*7660*/  LOP3.LUT P1, RZ, R4, 0xff, RZ, 0xc0, !PT ;  /* 0x000000ff04ff7812 */ /* 0x000fda000782c0ff */
[----:B------:R-:W-:Y:S05]  /*7670*/  @P1 BRA `(.L_x_179) ;  /* 0xfffffff4002c1947 */ /* 0x000fea000383ffff */
[----:B------:R-:W-:Y:S05]  /*7680*/  BSYNC B0 ;  /* 0x0000000000007941 */ /* 0x000fea0003800000 */
.L_x_167:
[----:B------:R-:W-:-:S03]  /*7690*/  UMOV UR4, 0xffffffff ;  /* 0xffffffff00047882 */ /* 0x000fc60000000000 */
[----:B------:R-:W-:Y:S05]  /*76a0*/  BRA.DIV UR4, `(.L_x_180) ;  /* 0x00000006046c7947 */ /* 0x000fea000b800000 */
[----:B------:R-:W-:-:S13]  /*76b0*/  ELECT P6, URZ, PT ;  /* 0x00000000003f782f */ /* 0x000fda00038c0000 */
.L_x_197:
[----:B------:R-:W-:Y:S04]  /*76c0*/  BSSY B0, `(.L_x_181) ;  /* 0x0000034000007945 */ /* 0x000fe80003800000 */
[----:B------:R-:W-:Y:S05]  /*76d0*/  @!P6 BRA `(.L_x_182) ;  /* 0x0000000000c8e947 */ /* 0x000fea0003800000 */
[----:B------:R-:W-:-:S04]  /*76e0*/  LOP3.LUT R23, R23, 0x2, RZ, 0xfc, !PT ;  /* 0x0000000217177812 */ /* 0x000fc800078efcff */
[----:B------:R-:W-:-:S13]  /*76f0*/  ISETP.NE.AND P0, PT, R23, 0x3, PT ;  /* 0x000000031700780c */ /* 0x000fda0003f05270 */
[----:B------:R-:W-:Y:S05]  /*7700*/  @!P0 BRA `(.L_x_183) ;  /* 0x0000000000048947 */ /* 0x000fea0003800000 */
[----:B------:R-:W-:Y:S01]  /*7710*/  BPT.TRAP 0x1 ;  /* 0x000000040000795c */ /* 0x000fe20000300000 */
.L_x_183:
[----:B------:R-:W0:Y:S01]  /*7720*/  S2R R5, SR_CgaCtaId ;  /* 0x0000000000057919 */ /* 0x000e220000008800 */
[----:B------:R-:W-:Y:S02]  /*7730*/  MOV R0, 0x400 ;  /* 0x0000040000007802 */ /* 0x000fe40000000f00 */
[----:B------:R-:W-:Y:S02]  /*7740*/  SHF.L.U32 R2, R3, 0x1f, RZ ;  /* 0x0000001f03027819 */ /* 0x000fe400000006ff */
[----:B0-----:R-:W-:-:S05]  /*7750*/  LEA R5, R5, R0, 0x18 ;  /* 0x0000000005057211 */ /* 0x001fca00078ec0ff */
[----:B------:R-:W-:-:S04]  /*7760*/  VIADD R5, R5, 0x28 ;  /* 0x0000002805057836 */ /* 0x000fc80000000000 */
[C---:B------:R-:W-:Y:S02]  /*7770*/  IMAD R7, R8.reuse, 0x8, R5 ;  /* 0x0000000808077824 */ /* 0x040fe400078e0205 */
[----:B------:R-:W-:Y:S02]  /*7780*/  VIADD R8, R8, 0x1 ;  /* 0x0000000108087836 */ /* 0x000fe40000000000 */
[----:B------:R-:W0:Y:S03]  /*7790*/  SYNCS.PHASECHK.TRANS64.TRYWAIT P0, [R7+URZ], R2 ;  /* 0x00000002070075a7 */ /* 0x000e26000800017f */
[----:B------:R-:W-:-:S04]  /*77a0*/  ISETP.NE.AND P1, PT, R8, 0x5, PT ;  /* 0x000000050800780c */ /* 0x000fc80003f25270 */
[----:B------:R-:W-:Y:S02]  /*77b0*/  SEL R0, RZ, 0x1, P1 ;  /* 0x00000001ff007807 */ /* 0x000fe40000800000 */
[----:B------:R-:W-:Y:S02]  /*77c0*/  SEL R8, R8, RZ, P1 ;  /* 0x000000ff08087207 */ /* 0x000fe40000800000 */
[----:B------:R-:W-:-:S03]  /*77d0*/  LOP3.LUT R9, R3, R0, RZ, 0x3c, !PT ;  /* 0x0000000003097212 */ /* 0x000fc600078e3cff */
[----:B------:R-:W-:Y:S01]  /*77e0*/  IMAD R6, R8, 0x8, R5 ;  /* 0x0000000808067824 */ /* 0x000fe200078e0205 */
[----:B------:R-:W-:Y:S01]  /*77f0*/  SHF.L.U32 R3, R9, 0x1f, RZ ;  /* 0x0000001f09037819 */ /* 0x000fe200000006ff */
[----:B0-----:R-:W-:Y:S06]  /*7800*/  @!P0 BRA `(.L_x_184) ;  /* 0x0000000400348947 */ /* 0x001fec0003800000 */
.L_x_198:
[----:B------:R-:W1:Y:S01]  /*7810*/  SYNCS.PHASECHK.TRANS64.TRYWAIT P0, [R6+URZ], R3 ;  /* 0x00000003060075a7 */ /* 0x000e62000800017f */
[----:B------:R-:W-:-:S05]  /*7820*/  VIADD R0, R8, 0x1 ;  /* 0x0000000108007836 */ /* 0x000fca0000000000 */
[----:B------:R-:W-:-:S04]  /*7830*/  ISETP.NE.AND P1, PT, R0, 0x5, PT ;  /* 0x000000050000780c */ /* 0x000fc80003f25270 */
[----:B0-----:R-:W-:Y:S02]  /*7840*/  SEL R2, RZ, 0x1, P1 ;  /* 0x00000001ff027807 */ /* 0x001fe40000800000 */
[----:B------:R-:W-:Y:S02]  /*7850*/  SEL R0, R0, RZ, P1 ;  /* 0x000000ff00007207 */ /* 0x000fe40000800000 */
[----:B------:R-:W-:-:S03]  /*7860*/  LOP3.LUT R9, R9, R2, RZ, 0x3c, !PT ;  /* 0x0000000209097212 */ /* 0x000fc600078e3cff */
[----:B------:R-:W-:Y:S01]  /*7870*/  IMAD R7, R0, 0x8, R5 ;  /* 0x0000000800077824 */ /* 0x000fe200078e0205 */
[----:B------:R-:W-:Y:S01]  /*7880*/  SHF.L.U32 R4, R9, 0x1f, RZ ;  /* 0x0000001f09047819 */ /* 0x000fe200000006ff */
[----:B-1----:R-:W-:Y:S06]  /*7890*/  @!P0 BRA `(.L_x_185) ;  /* 0x0000000400248947 */ /* 0x002fec0003800000 */
.L_x_199:
[----:B------:R-:W1:Y:S01]  /*78a0*/  SYNCS.PHASECHK.TRANS64.TRYWAIT P0, [R7+URZ], R4 ;  /* 0x00000004070075a7 */ /* 0x000e62000800017f */
[----:B------:R-:W-:-:S05]  /*78b0*/  VIADD R0, R0, 0x1 ;  /* 0x0000000100007836 */ /* 0x000fca0000000000 */
[----:B------:R-:W-:-:S04]  /*78c0*/  ISETP.NE.AND P1, PT, R0, 0x5, PT ;  /* 0x000000050000780c */ /* 0x000fc80003f25270 */
[----:B------:R-:W-:Y:S02]  /*78d0*/  SEL R2, RZ, 0x1, P1 ;  /* 0x00000001ff027807 */ /* 0x000fe40000800000 */
[----:B------:R-:W-:Y:S02]  /*78e0*/  SEL R0, R0, RZ, P1 ;  /* 0x000000ff00007207 */ /* 0x000fe40000800000 */
[----:B------:R-:W-:-:S03]  /*78f0*/  LOP3.LUT R9, R9, R2, RZ, 0x3c, !PT ;  /* 0x0000000209097212 */ /* 0x000fc600078e3cff */
[----:B0-----:R-:W-:Y:S01]  /*7900*/  IMAD R6, R0, 0x8, R5 ;  /* 0x0000000800067824 */ /* 0x001fe200078e0205 */
[----:B------:R-:W-:Y:S01]  /*7910*/  SHF.L.U32 R3, R9, 0x1f, RZ ;  /* 0x0000001f09037819 */ /* 0x000fe200000006ff */
[----:B-1----:R-:W-:Y:S06]  /*7920*/  @!P0 BRA `(.L_x_186) ;  /* 0x0000000400148947 */ /* 0x002fec0003800000 */
.L_x_200:
[----:B------:R-:W1:Y:S01]  /*7930*/  SYNCS.PHASECHK.TRANS64.TRYWAIT P0, [R6+URZ], R3 ;  /* 0x00000003060075a7 */ /* 0x000e62000800017f */
[----:B------:R-:W-:-:S05]  /*7940*/  VIADD R0, R0, 0x1 ;  /* 0x0000000100007836 */ /* 0x000fca0000000000 */
[----:B------:R-:W-:-:S04]  /*7950*/  ISETP.NE.AND P1, PT, R0, 0x5, PT ;  /* 0x000000050000780c */ /* 0x000fc80003f25270 */
[----:B------:R-:W-:Y:S02]  /*7960*/  SEL R2, RZ, 0x1, P1 ;  /* 0x00000001ff027807 */ /* 0x000fe40000800000 */
[----:B------:R-:W-:Y:S02]  /*7970*/  SEL R0, R0, RZ, P1 ;  /* 0x000000ff00007207 */ /* 0x000fe40000800000 */
[----:B------:R-:W-:Y:S01]  /*7980*/  LOP3.LUT R2, R9, R2, RZ, 0x3c, !PT ;  /* 0x0000000209027212 */ /* 0x000fe200078e3cff */
[----:B-1----:R-:W-:Y:S06]  /*7990*/  @!P0 BRA `(.L_x_187) ;  /* 0x00000004000c8947 */ /* 0x002fec0003800000 */
.L_x_201:
[----:B------:R-:W-:Y:S01]  /*79a0*/  IMAD R5, R0, 0x8, R5 ;  /* 0x0000000800057824 */ /* 0x000fe200078e0205 */
[----:B------:R-:W-:-:S07]  /*79b0*/  SHF.L.U32 R0, R2, 0x1f, RZ ;  /* 0x0000001f02007819 */ /* 0x000fce00000006ff */
.L_x_188:
[----:B---3--:R3:W4:Y:S02]  /*79c0*/  SYNCS.PHASECHK.TRANS64.TRYWAIT P0, [R5+URZ], R0 ;  /* 0x00000000050075a7 */ /* 0x008724000800017f */
[----:B----4-:R-:W-:Y:S05]  /*79d0*/  @!P0 NANOSLEEP.SYNCS 0x989680 ;  /* 0x009896800000895d */ /* 0x010fea0003900000 */
[----:B------:R-:W4:Y:S02]  /*79e0*/  @!P0 SYNCS.PHASECHK.TRANS64 P0, [R5+URZ], R0 ;  /* 0x00000000050085a7 */ /* 0x000f24000800007f */
[----:B----4-:R-:W-:Y:S05]  /*79f0*/  @!P0 BRA `(.L_x_188) ;  /* 0xfffffffc00f08947 */ /* 0x010fea000383ffff */
.L_x_182:
[----:B------:R-:W-:Y:S05]  /*7a00*/  BSYNC B0 ;  /* 0x0000000000007941 */ /* 0x000fea0003800000 */
.L_x_181:
[----:B------:R-:W-:Y:S05]  /*7a10*/  EXIT ;  /* 0x000000000000794d */ /* 0x000fea0003800000 */
.L_x_19:
[----:B0-----:R-:W-:-:S04]  /*7a20*/  IMAD.U32 R3, RZ, RZ, UR43 ;  /* 0x0000002bff037e24 */ /* 0x001fc8000f8e00ff */
[----:B------:R0:W1:Y:S03]  /*7a30*/  SYNCS.PHASECHK.TRANS64.TRYWAIT P0, [R3+URZ+-0x8], R0 ;  /* 0xfffff800030075a7 */ /* 0x000066000800017f */
[----:B-1----:R-:W-:Y:S05]  /*7a40*/  @!P0 NANOSLEEP.SYNCS 0x989680 ;  /* 0x009896800000895d */ /* 0x002fea0003900000 */
[----:B------:R-:W1:Y:S02]  /*7a50*/  @!P0 SYNCS.PHASECHK.TRANS64 P0, [R3+URZ+-0x8], R0 ;  /* 0xfffff800030085a7 */ /* 0x000e64000800007f */
[----:B-1----:R-:W-:Y:S05]  /*7a60*/  @!P0 BRA `(.L_x_19) ;  /* 0xfffffffc00ec8947 */ /* 0x002fea000383ffff */
[----:B------:R-:W-:Y:S05]  /*7a70*/  BRA `(.L_x_189) ;  /* 0xffffff9c00387947 */ /* 0x000fea000383ffff */
.L_x_24:
[----:B-1----:R1:W2:Y:S02]  /*7a80*/  SYNCS.PHASECHK.TRANS64.TRYWAIT P1, [R3+URZ], R0 ;  /* 0x00000000030075a7 */ /* 0x0022a4000802017f */
[----:B--2---:R-:W-:Y:S05]  /*7a90*/  @!P1 NANOSLEEP.SYNCS 0x989680 ;  /* 0x009896800000995d */ /* 0x004fea0003900000 */
[----:B------:R-:W2:Y:S02]  /*7aa0*/  @!P1 SYNCS.PHASECHK.TRANS64 P1, [R3+URZ], R0 ;  /* 0x00000000030095a7 */ /* 0x000ea4000802007f */
[----:B--2---:R-:W-:Y:S05]  /*7ab0*/  @!P1 BRA `(.L_x_24) ;  /* 0xfffffffc00f09947 */ /* 0x004fea000383ffff */
[----:B------:R-:W-:Y:S05]  /*7ac0*/  BRA `(.L_x_23) ;  /* 0xffffff9c00ac7947 */ /* 0x000fea000383ffff */
.L_x_29:
[----:B-1----:R-:W-:-:S04]  /*7ad0*/  IMAD.U32 R5, RZ, RZ, UR4 ;  /* 0x00000004ff057e24 */ /* 0x002fc8000f8e00ff */
[----:B------:R1:W2:Y:S03]  /*7ae0*/  SYNCS.PHASECHK.TRANS64.TRYWAIT P1, [R5+URZ], R4 ;  /* 0x00000004050075a7 */ /* 0x0002a6000802017f */
[----:B--2---:R-:W-:Y:S05]  /*7af0*/  @!P1 NANOSLEEP.SYNCS 0x989680 ;  /* 0x009896800000995d */ /* 0x004fea0003900000 */
[----:B------:R-:W2:Y:S02]  /*7b00*/  @!P1 SYNCS.PHASECHK.TRANS64 P1, [R5+URZ], R4 ;  /* 0x00000004050095a7 */ /* 0x000ea4000802007f */
[----:B--2---:R-:W-:Y:S05]  /*7b10*/  @!P1 BRA `(.L_x_29) ;  /* 0xfffffffc00ec9947 */ /* 0x004fea000383ffff */
[----:B------:R-:W-:Y:S05]  /*7b20*/  BRA `(.L_x_28) ;  /* 0xffffffa0007c7947 */ /* 0x000fea000383ffff */
.L_x_35:
[----:B0-----:R-:W-:-:S04]  /*7b30*/  IMAD.U32 R3, RZ, RZ, UR43 ;  /* 0x0000002bff037e24 */ /* 0x001fc8000f8e00ff */
[----:B------:R0:W1:Y:S03]  /*7b40*/  SYNCS.PHASECHK.TRANS64.TRYWAIT P0, [R3+URZ+0x8], R0 ;  /* 0x00000800030075a7 */ /* 0x000066000800017f */
[----:B-1----:R-:W-:Y:S05]  /*7b50*/  @!P0 NANOSLEEP.SYNCS 0x989680 ;  /* 0x009896800000895d */ /* 0x002fea0003900000 */
[----:B------:R-:W1:Y:S02]  /*7b60*/  @!P0 SYNCS.PHASECHK.TRANS64 P0, [R3+URZ+0x8], R0 ;  /* 0x00000800030085a7 */ /* 0x000e64000800007f */
[----:B-1----:R-:W-:Y:S05]  /*7b70*/  @!P0 BRA `(.L_x_35) ;  /* 0xfffffffc00ec8947 */ /* 0x002fea000383ffff */
[----:B------:R-:W-:Y:S05]  /*7b80*/  BRA `(.L_x_190) ;  /* 0xffffffa400bc7947 */ /* 0x000fea000383ffff */
.L_x_168:
[----:B------:R-:W-:Y:S01]  /*7b90*/  BSSY B1, `(.L_x_191) ;  /* 0x0000006000017945 */ /* 0x000fe20003800000 */
[----:B------:R-:W-:-:S07]  /*7ba0*/  IMAD.MOV.U32 R15, RZ, RZ, -0x1 ;  /* 0xffffffffff0f7424 */ /* 0x000fce00078e00ff */
[----:B--2--5:R-:W-:Y:S05]  /*7bb0*/  WARPSYNC.COLLECTIVE R15, `(.L_x_192) ;  /* 0x000000000f0c7348 */ /* 0x024fea0003c00000 */
[----:B------:R-:W-:Y:S02]  /*7bc0*/  ELECT P6, UR62, PT ;  /* 0x00000000003e782f */ /* 0x000fe400038c0000 */
[----:B------:R-:W-:Y:S01]  /*7bd0*/  MOV R14, UR62 ;  /* 0x0000003e000e7c02 */ /* 0x000fe20008000f00 */
[----:B--2--5:R-:W-:Y:S10]  /*7be0*/  ENDCOLLECTIVE ;  /* 0x000000000000791b */ /* 0x024ff40003800000 */
.L_x_192:
[----:B------:R-:W-:Y:S05]  /*7bf0*/  BSYNC B1 ;  /* 0x0000000000017941 */ /* 0x000fea0003800000 */
.L_x_191:
[----:B------:R-:W-:Y:S05]  /*7c00*/  BRA `(.L_x_193) ;  /* 0xffffffec00d47947 */ /* 0x000fea000383ffff */
.L_x_171:
[----:B0-----:R0:W1:Y:S02]  /*7c10*/  SYNCS.PHASECHK.TRANS64.TRYWAIT P1, [R14+URZ+0x28], R5 ;  /* 0x000028050e0075a7 */ /* 0x001064000802017f */
[----:B-1----:R-:W-:Y:S05]  /*7c20*/  @!P1 NANOSLEEP.SYNCS 0x989680 ;  /* 0x009896800000995d */ /* 0x002fea0003900000 */
[----:B------:R-:W1:Y:S02]  /*7c30*/  @!P1 SYNCS.PHASECHK.TRANS64 P1, [R14+URZ+0x28], R5 ;  /* 0x000028050e0095a7 */ /* 0x000e64000802007f */
[----:B-1----:R-:W-:Y:S05]  /*7c40*/  @!P1 BRA `(.L_x_171) ;  /* 0xfffffffc00f09947 */ /* 0x002fea000383ffff */
[----:B------:R-:W-:Y:S05]  /*7c50*/  BRA `(.L_x_194) ;  /* 0xfffffff000107947 */ /* 0x000fea000383ffff */
.L_x_180:
[----:B------:R-:W-:Y:S01]  /*7c60*/  BSSY B0, `(.L_x_195) ;  /* 0x0000006000007945 */ /* 0x000fe20003800000 */
[----:B------:R-:W-:-:S07]  /*7c70*/  IMAD.MOV.U32 R15, RZ, RZ, -0x1 ;  /* 0xffffffffff0f7424 */ /* 0x000fce00078e00ff */
[----:B--2--5:R-:W-:Y:S05]  /*7c80*/  WARPSYNC.COLLECTIVE R15, `(.L_x_196) ;  /* 0x000000000f0c7348 */ /* 0x024fea0003c00000 */
[----:B------:R-:W-:Y:S02]  /*7c90*/  ELECT P6, UR62, PT ;  /* 0x00000000003e782f */ /* 0x000fe400038c0000 */
[----:B------:R-:W-:Y:S01]  /*7ca0*/  MOV R14, UR62 ;  /* 0x0000003e000e7c02 */ /* 0x000fe20008000f00 */
[----:B--2--5:R-:W-:Y:S10]  /*7cb0*/  ENDCOLLECTIVE ;  /* 0x000000000000791b */ /* 0x024ff40003800000 */
.L_x_196:
[----:B------:R-:W-:Y:S05]  /*7cc0*/  BSYNC B0 ;  /* 0x0000000000007941 */ /* 0x000fea0003800000 */
.L_x_195:
[----:B------:R-:W-:Y:S05]  /*7cd0*/  BRA `(.L_x_197) ;  /* 0xfffffff800787947 */ /* 0x000fea000383ffff */
.L_x_184:
[----:B0-----:R0:W1:Y:S02]  /*7ce0*/  SYNCS.PHASECHK.TRANS64.TRYWAIT P0, [R7+URZ], R2 ;  /* 0x00000002070075a7 */ /* 0x001064000800017f */
[----:B-1----:R-:W-:Y:S05]  /*7cf0*/  @!P0 NANOSLEEP.SYNCS 0x989680 ;  /* 0x009896800000895d */ /* 0x002fea0003900000 */
[----:B------:R-:W1:Y:S02]  /*7d00*/  @!P0 SYNCS.PHASECHK.TRANS64 P0, [R7+URZ], R2 ;  /* 0x00000002070085a7 */ /* 0x000e64000800007f */
[----:B-1----:R-:W-:Y:S05]  /*7d10*/  @!P0 BRA `(.L_x_184) ;  /* 0xfffffffc00f08947 */ /* 0x002fea000383ffff */
[----:B------:R-:W-:Y:S05]  /*7d20*/  BRA `(.L_x_198) ;  /* 0xfffffff800b87947 */ /* 0x000fea000383ffff */
.L_x_185:
[----:B0-----:R0:W1:Y:S02]  /*7d30*/  SYNCS.PHASECHK.TRANS64.TRYWAIT P0, [R6+URZ], R3 ;  /* 0x00000003060075a7 */ /* 0x001064000800017f */
[----:B-1----:R-:W-:Y:S05]  /*7d40*/  @!P0 NANOSLEEP.SYNCS 0x989680 ;  /* 0x009896800000895d */ /* 0x002fea0003900000 */
[----:B------:R-:W1:Y:S02]  /*7d50*/  @!P0 SYNCS.PHASECHK.TRANS64 P0, [R6+URZ], R3 ;  /* 0x00000003060085a7 */ /* 0x000e64000800007f */
[----:B-1----:R-:W-:Y:S05]  /*7d60*/  @!P0 BRA `(.L_x_185) ;  /* 0xfffffffc00f08947 */ /* 0x002fea000383ffff */
[----:B------:R-:W-:Y:S05]  /*7d70*/  BRA `(.L_x_199) ;  /* 0xfffffff800c87947 */ /* 0x000fea000383ffff */
.L_x_186:
[----:B0-----:R0:W1:Y:S02]  /*7d80*/  SYNCS.PHASECHK.TRANS64.TRYWAIT P0, [R7+URZ], R4 ;  /* 0x00000004070075a7 */ /* 0x001064000800017f */
[----:B-1----:R-:W-:Y:S05]  /*7d90*/  @!P0 NANOSLEEP.SYNCS 0x989680 ;  /* 0x009896800000895d */ /* 0x002fea0003900000 */
[----:B------:R-:W1:Y:S02]  /*7da0*/  @!P0 SYNCS.PHASECHK.TRANS64 P0, [R7+URZ], R4 ;  /* 0x00000004070085a7 */ /* 0x000e64000800007f */
[----:B-1----:R-:W-:Y:S05]  /*7db0*/  @!P0 BRA `(.L_x_186) ;  /* 0xfffffffc00f08947 */ /* 0x002fea000383ffff */
[----:B------:R-:W-:Y:S05]  /*7dc0*/  BRA `(.L_x_200) ;  /* 0xfffffff800d87947 */ /* 0x000fea000383ffff */
.L_x_187:
[----:B-1----:R1:W3:Y:S02]  /*7dd0*/  SYNCS.PHASECHK.TRANS64.TRYWAIT P0, [R6+URZ], R3 ;  /* 0x00000003060075a7 */ /* 0x0022e4000800017f */
[----:B---3--:R-:W-:Y:S05]  /*7de0*/  @!P0 NANOSLEEP.SYNCS 0x989680 ;  /* 0x009896800000895d */ /* 0x008fea0003900000 */
[----:B------:R-:W3:Y:S02]  /*7df0*/  @!P0 SYNCS.PHASECHK.TRANS64 P0, [R6+URZ], R3 ;  /* 0x00000003060085a7 */ /* 0x000ee4000800007f */
[----:B---3--:R-:W-:Y:S05]  /*7e00*/  @!P0 BRA `(.L_x_187) ;  /* 0xfffffffc00f08947 */ /* 0x008fea000383ffff */
[----:B------:R-:W-:Y:S05]  /*7e10*/  BRA `(.L_x_201) ;  /* 0xfffffff800e07947 */ /* 0x000fea000383ffff */
.L_x_202:
[----:B------:R-:W-:-:S00]  /*7e20*/  BRA `(.L_x_202) ;  /* 0xfffffffc00fc7947 */ /* 0x000fc0000383ffff */
[----:B------:R-:W-:-:S00]  /*7e30*/  NOP ;  /* 0x0000000000007918 */ /* 0x000fc00000000000 */
        /* <DEDUP_REMOVED lines=12> */
.L_x_203:


//--------------------- .nv.global.init           --------------------------
	.section	.nv.global.init,"aw",@progbits
.nv.global.init:
	.type		$str$22,@object
	.size		$str$22,($str$23 - $str$22)
$str$22:
        /*0000*/ 	.byte	0x6b, 0x5f, 0x74, 0x69, 0x6c, 0x65, 0x5f, 0x63, 0x6f, 0x75, 0x6e, 0x74, 0x20, 0x3e, 0x3d, 0x20
        /*0010*/ 	.byte	0x31, 0x00
	.type		$str$23,@object
	.size		$str$23,(__unnamed_1 - $str$23)
$str$23:
        /*0012*/ 	.byte	0x2f, 0x74, 0x6d, 0x70, 0x2f, 0x63, 0x75, 0x74, 0x6c, 0x61, 0x73, 0x73, 0x5f, 0x73, 0x77, 0x65
        /*0022*/ 	.byte	0x65, 0x70, 0x5f, 0x73, 0x72, 0x63, 0x2f, 0x69, 0x6e, 0x63, 0x6c, 0x75, 0x64, 0x65, 0x2f, 0x63
        /*0032*/ 	.byte	0x75, 0x74, 0x6c, 0x61, 0x73, 0x73, 0x2f, 0x67, 0x65, 0x6d, 0x6d, 0x2f, 0x63, 0x6f, 0x6c, 0x6c
        /*0042*/ 	.byte	0x65, 0x63, 0x74, 0x69, 0x76, 0x65, 0x2f, 0x73, 0x6d, 0x39, 0x30, 0x5f, 0x6d, 0x6d, 0x61, 0x5f
        /*0052*/ 	.byte	0x74, 0x6d, 0x61, 0x5f, 0x67, 0x6d, 0x6d, 0x61, 0x5f, 0x73, 0x73, 0x5f, 0x77, 0x61, 0x72, 0x70
        /*0062*/ 	.byte	0x73, 0x70, 0x65, 0x63, 0x69, 0x61, 0x6c, 0x69, 0x7a, 0x65, 0x64, 0x2e, 0x68, 0x70, 0x70, 0x00
	.type		__unnamed_1,@object
	.size		__unnamed_1,(.L_0 - __unnamed_1)
__unnamed_1:
        /*0072*/ 	.byte	0x76, 0x6f, 0x69, 0x64, 0x20, 0x63, 0x75, 0x74, 0x6c, 0x61, 0x73, 0x73, 0x3a, 0x3a, 0x67, 0x65
        /* <DEDUP_REMOVED lines=180> */
        /*0bc2*/ 	.byte	0x00
.L_0:


//--------------------- .nv.shared._ZN7cutlass13device_kernelINS_4gemm6kernel13GemmUniversalIN4cute5tupleIJiiiiEEENS1_10collective13CollectiveMmaINS1_34MainloopSm90TmaGmmaWarpSpecializedILi5ENS5_IJNS4_1CILi1EEENSA_ILi2EEESB_EEENS1_32KernelTmaWarpSpecializedPingpongEEENS5_IJNSA_ILi64EEENSA_ILi128EEESG_EEENS_6half_tENS5_IJlSB_lEEESJ_SK_NS4_8TiledMMAINS4_8MMA_AtomIJNS4_4SM904GMMA26MMA_64x128x16_F32F16F16_SSILNSO_5MajorE0ELSQ_0ELNSO_7ScaleInE1ELSR_1EEEEEENS4_6LayoutINS5_IJSB_SB_SB_EEENS5_IJNSA_ILi0EEESW_SW_EEEEENS5_IJNS4_10UnderscoreESZ_SZ_EEEEENS4_23SM90_TMA_LOAD_MULTICASTENS4_14ComposedLayoutINS4_7SwizzleILi3ELi4ELi3EEENS4_18smem_ptr_flag_bitsILi16EEENSU_INS5_IJNSA_ILi8EEESG_EEENS5_IJSG_SB_EEEEEEEvNS4_8identityENS4_13SM90_TMA_LOADES1C_vS1D_EENS_8epilogue10collective6detail29Sm90TmaWarpSpecializedAdapterINS1H_15DefaultEpilogueISJ_SK_SK_NS1G_6thread17LinearCombinationISJ_Li1EffLNS1L_9ScaleType4KindE0ELNS_15FloatRoundStyleE2ESJ_EENS1_15EpilogueDefaultEEEEEvvEEEEvNT_6ParamsE --------------------------
	.section	.nv.shared._ZN7cutlass13device_kernelINS_4gemm6kernel13GemmUniversalIN4cute5tupleIJiiiiEEENS1_10collective13CollectiveMmaINS1_34MainloopSm90TmaGmmaWarpSpecializedILi5ENS5_IJNS4_1CILi1EEENSA_ILi2EEESB_EEENS1_32KernelTmaWarpSpecializedPingpongEEENS5_IJNSA_ILi64EEENSA_ILi128EEESG_EEENS_6half_tENS5_IJlSB_lEEESJ_SK_NS4_8TiledMMAINS4_8MMA_AtomIJNS4_4SM904GMMA26MMA_64x128x16_F32F16F16_SSILNSO_5MajorE0ELSQ_0ELNSO_7ScaleInE1ELSR_1EEEEEENS4_6LayoutINS5_IJSB_SB_SB_EEENS5_IJNSA_ILi0EEESW_SW_EEEEENS5_IJNS4_10UnderscoreESZ_SZ_EEEEENS4_23SM90_TMA_LOAD_MULTICASTENS4_14ComposedLayoutINS4_7SwizzleILi3ELi4ELi3EEENS4_18smem_ptr_flag_bitsILi16EEENSU_INS5_IJNSA_ILi8EEESG_EEENS5_IJSG_SB_EEEEEEEvNS4_8identityENS4_13SM90_TMA_LOADES1C_vS1D_EENS_8epilogue10collective6detail29Sm90TmaWarpSpecializedAdapterINS1H_15DefaultEpilogueISJ_SK_SK_NS1G_6thread17LinearCombinationISJ_Li1EffLNS1L_9ScaleType4KindE0ELNS_15FloatRoundStyleE2ESJ_EENS1_15EpilogueDefaultEEEEEvvEEEEvNT_6ParamsE,"aw",@nobits
	.sectionflags	@""
	.align	16
	.zero		1024


//--------------------- .nv.shared.reserved.0     --------------------------
	.section	.nv.shared.reserved.0,"aw",@nobits
	.weak		__nv_reservedSMEM_offset_0_alias
	.size		__nv_reservedSMEM_offset_0_alias, 0, 0
	.other		__nv_reservedSMEM_offset_0_alias,@"STO_CUDA_RESERVED_SHARED STV_DEFAULT"
__nv_reservedSMEM_offset_0_alias:
	.zero		0


//--------------------- .nv.global                --------------------------
	.section	.nv.global,"aw",@nobits
.nv.global:
	.type		_ZN39_INTERNAL_b3fdb45f_4_k_cu_45fe5f54_31334cute1_E,@object
	.size		_ZN39_INTERNAL_b3fdb45f_4_k_cu_45fe5f54_31334cute1_E,(_ZN39_INTERNAL_b3fdb45f_4_k_cu_45fe5f54_31334cuda3std3__45__cpo6cbeginE - _ZN39_INTERNAL_b3fdb45f_4_k_cu_45fe5f54_31334cute1_E)
_ZN39_INTERNAL_b3fdb45f_4_k_cu_45fe5f54_31334cute1_E:
	.zero		1
	.type		_ZN39_INTERNAL_b3fdb45f_4_k_cu_45fe5f54_31334cuda3std3__45__cpo6cbeginE,@object
	.size		_ZN39_INTERNAL_b3fdb45f_4_k_cu_45fe5f54_31334cuda3std3__45__cpo6cbeginE,(_ZN39_INTERNAL_b3fdb45f_4_k_cu_45fe5f54_31334cuda3std3__48in_placeE - _ZN39_INTERNAL_b3fdb45f_4_k_cu_45fe5f54_31334cuda3std3__45__cpo6cbeginE)
_ZN39_INTERNAL_b3fdb45f_4_k_cu_45fe5f54_31334cuda3std3__45__cpo6cbeginE:
	.zero		1
	.type		_ZN39_INTERNAL_b3fdb45f_4_k_cu_45fe5f54_31334cuda3std3__48in_placeE,@object
	.size		_ZN39_INTERNAL_b3fdb45f_4_k_cu_45fe5f54_31334cuda3std3__48in_placeE,(_ZN39_INTERNAL_b3fdb45f_4_k_cu_45fe5f54_31334cuda3std6ranges3__45__cpo9iter_moveE - _ZN39_INTERNAL_b3fdb45f_4_k_cu_45fe5f54_31334cuda3std3__48in_placeE)
_ZN39_INTERNAL_b3fdb45f_4_k_cu_45fe5f54_31334cuda3std3__48in_placeE:
	.zero		1
	.type		_ZN39_INTERNAL_b3fdb45f_4_k_cu_45fe5f54_31334cuda3std6ranges3__45__cpo9iter_moveE,@object
	.size		_ZN39_INTERNAL_b3fdb45f_4_k_cu_45fe5f54_31334cuda3std6ranges3__45__cpo9iter_moveE,(_ZN39_INTERNAL_b3fdb45f_4_k_cu_45fe5f54_31334cuda3std3__45__cpo5beginE - _ZN39_INTERNAL_b3fdb45f_4_k_cu_45fe5f54_31334cuda3std6ranges3__45__cpo9iter_moveE)
_ZN39_INTERNAL_b3fdb45f_4_k_cu_45fe5f54_31334cuda3std6ranges3__45__cpo9iter_moveE:
	.zero		1
	.type		_ZN39_INTERNAL_b3fdb45f_4_k_cu_45fe5f54_31334cuda3std3__45__cpo5beginE,@object
	.size		_ZN39_INTERNAL_b3fdb45f_4_k_cu_45fe5f54_31334cuda3std3__45__cpo5beginE,(_ZN39_INTERNAL_b3fdb45f_4_k_cu_45fe5f54_31334cuda3std3__441_GLOBAL__N__b3fdb45f_4_k_cu_45fe5f54_31336ignoreE - _ZN39_INTERNAL_b3fdb45f_4_k_cu_45fe5f54_31334cuda3std3__45__cpo5beginE)
_ZN39_INTERNAL_b3fdb45f_4_k_cu_45fe5f54_31334cuda3std3__45__cpo5beginE:
	.zero		1
	.type		_ZN39_INTERNAL_b3fdb45f_4_k_cu_45fe5f54_31334cuda3std3__441_GLOBAL__N__b3fdb45f_4_k_cu_45fe5f54_31336ignoreE,@object
	.size		_ZN39_INTERNAL_b3fdb45f_4_k_cu_45fe5f54_31334cuda3std3__441_GLOBAL__N__b3fdb45f_4_k_cu_45fe5f54_31336ignoreE,(_ZN39_INTERNAL_b3fdb45f_4_k_cu_45fe5f54_31334cute7productE - _ZN39_INTERNAL_b3fdb45f_4_k_cu_45fe5f54_31334cuda3std3__441_GLOBAL__N__b3fdb45f_4_k_cu_45fe5f54_31336ignoreE)
_ZN39_INTERNAL_b3fdb45f_4_k_cu_45fe5f54_31334cuda3std3__441_GLOBAL__N__b3fdb45f_4_k_cu_45fe5f54_31336ignoreE:
	.zero		1
	.type		_ZN39_INTERNAL_b3fdb45f_4_k_cu_45fe5f54_31334cute7productE,@object
	.size		_ZN39_INTERNAL_b3fdb45f_4_k_cu_45fe5f54_31334cute7productE,(_ZN39_INTERNAL_b3fdb45f_4_k_cu_45fe5f54_31334cuda3std3__45__cpo3endE - _ZN39_INTERNAL_b3fdb45f_4_k_cu_45fe5f54_31334cute7productE)
_ZN39_INTERNAL_b3fdb45f_4_k_cu_45fe5f54_31334cute7productE:
	.zero		1
	.type		_ZN39_INTERNAL_b3fdb45f_4_k_cu_45fe5f54_31334cuda3std3__45__cpo3endE,@object
	.size		_ZN39_INTERNAL_b3fdb45f_4_k_cu_45fe5f54_31334cuda3std3__45__cpo3endE,(_ZN39_INTERNAL_b3fdb45f_4_k_cu_45fe5f54_31334cuda3std3__419piecewise_constructE - _ZN39_INTERNAL_b3fdb45f_4_k_cu_45fe5f54_31334cuda3std3__45__cpo3endE)
_ZN39_INTERNAL_b3fdb45f_4_k_cu_45fe5f54_31334cuda3std3__45__cpo3endE:
	.zero		1
	.type		_ZN39_INTERNAL_b3fdb45f_4_k_cu_45fe5f54_31334cuda3std3__419piecewise_constructE,@object
	.size		_ZN39_INTERNAL_b3fdb45f_4_k_cu_45fe5f54_31334cuda3std3__419piecewise_constructE,(_ZN39_INTERNAL_b3fdb45f_4_k_cu_45fe5f54_31334cuda3std3__45__cpo4cendE - _ZN39_INTERNAL_b3fdb45f_4_k_cu_45fe5f54_31334cuda3std3__419piecewise_constructE)
_ZN39_INTERNAL_b3fdb45f_4_k_cu_45fe5f54_31334cuda3std3__419piecewise_constructE:
	.zero		1
	.type		_ZN39_INTERNAL_b3fdb45f_4_k_cu_45fe5f54_31334cuda3std3__45__cpo4cendE,@object
	.size		_ZN39_INTERNAL_b3fdb45f_4_k_cu_45fe5f54_31334cuda3std3__45__cpo4cendE,(_ZN39_INTERNAL_b3fdb45f_4_k_cu_45fe5f54_31334cuda3std6ranges3__45__cpo4swapE - _ZN39_INTERNAL_b3fdb45f_4_k_cu_45fe5f54_31334cuda3std3__45__cpo4cendE)
_ZN39_INTERNAL_b3fdb45f_4_k_cu_45fe5f54_31334cuda3std3__45__cpo4cendE:
	.zero		1
	.type		_ZN39_INTERNAL_b3fdb45f_4_k_cu_45fe5f54_31334cuda3std6ranges3__45__cpo4swapE,@object
	.size		_ZN39_INTERNAL_b3fdb45f_4_k_cu_45fe5f54_31334cuda3std6ranges3__45__cpo4swapE,(.L_8 - _ZN39_INTERNAL_b3fdb45f_4_k_cu_45fe5f54_31334cuda3std6ranges3__45__cpo4swapE)
_ZN39_INTERNAL_b3fdb45f_4_k_cu_45fe5f54_31334cuda3std6ranges3__45__cpo4swapE:
	.zero		1
.L_8:


//--------------------- .nv.constant0._ZN7cutlass13device_kernelINS_4gemm6kernel13GemmUniversalIN4cute5tupleIJiiiiEEENS1_10collective13CollectiveMmaINS1_34MainloopSm90TmaGmmaWarpSpecializedILi5ENS5_IJNS4_1CILi1EEENSA_ILi2EEESB_EEENS1_32KernelTmaWarpSpecializedPingpongEEENS5_IJNSA_ILi64EEENSA_ILi128EEESG_EEENS_6half_tENS5_IJlSB_lEEESJ_SK_NS4_8TiledMMAINS4_8MMA_AtomIJNS4_4SM904GMMA26MMA_64x128x16_F32F16F16_SSILNSO_5MajorE0ELSQ_0ELNSO_7ScaleInE1ELSR_1EEEEEENS4_6LayoutINS5_IJSB_SB_SB_EEENS5_IJNSA_ILi0EEESW_SW_EEEEENS5_IJNS4_10UnderscoreESZ_SZ_EEEEENS4_23SM90_TMA_LOAD_MULTICASTENS4_14ComposedLayoutINS4_7SwizzleILi3ELi4ELi3EEENS4_18smem_ptr_flag_bitsILi16EEENSU_INS5_IJNSA_ILi8EEESG_EEENS5_IJSG_SB_EEEEEEEvNS4_8identityENS4_13SM90_TMA_LOADES1C_vS1D_EENS_8epilogue10collective6detail29Sm90TmaWarpSpecializedAdapterINS1H_15DefaultEpilogueISJ_SK_SK_NS1G_6thread17LinearCombinationISJ_Li1EffLNS1L_9ScaleType4KindE0ELNS_15FloatRoundStyleE2ESJ_EENS1_15EpilogueDefaultEEEEEvvEEEEvNT_6ParamsE --------------------------
	.section	.nv.constant0._ZN7cutlass13device_kernelINS_4gemm6kernel13GemmUniversalIN4cute5tupleIJiiiiEEENS1_10collective13CollectiveMmaINS1_34MainloopSm90TmaGmmaWarpSpecializedILi5ENS5_IJNS4_1CILi1EEENSA_ILi2EEESB_EEENS1_32KernelTmaWarpSpecializedPingpongEEENS5_IJNSA_ILi64EEENSA_ILi128EEESG_EEENS_6half_tENS5_IJlSB_lEEESJ_SK_NS4_8TiledMMAINS4_8MMA_AtomIJNS4_4SM904GMMA26MMA_64x128x16_F32F16F16_SSILNSO_5MajorE0ELSQ_0ELNSO_7ScaleInE1ELSR_1EEEEEENS4_6LayoutINS5_IJSB_SB_SB_EEENS5_IJNSA_ILi0EEESW_SW_EEEEENS5_IJNS4_10UnderscoreESZ_SZ_EEEEENS4_23SM90_TMA_LOAD_MULTICASTENS4_14ComposedLayoutINS4_7SwizzleILi3ELi4ELi3EEENS4_18smem_ptr_flag_bitsILi16EEENSU_INS5_IJNSA_ILi8EEESG_EEENS5_IJSG_SB_EEEEEEEvNS4_8identityENS4_13SM90_TMA_LOADES1C_vS1D_EENS_8epilogue10collective6detail29Sm90TmaWarpSpecializedAdapterINS1H_15DefaultEpilogueISJ_SK_SK_NS1G_6thread17LinearCombinationISJ_Li1EffLNS1L_9ScaleType4KindE0ELNS_15FloatRoundStyleE2ESJ_EENS1_15EpilogueDefaultEEEEEvvEEEEvNT_6ParamsE,"a",@progbits
	.sectionflags	@""
	.align	4
.nv.constant0._ZN7cutlass13device_kernelINS_4gemm6kernel13GemmUniversalIN4cute5tupleIJiiiiEEENS1_10collective13CollectiveMmaINS1_34MainloopSm90TmaGmmaWarpSpecializedILi5ENS5_IJNS4_1CILi1EEENSA_ILi2EEESB_EEENS1_32KernelTmaWarpSpecializedPingpongEEENS5_IJNSA_ILi64EEENSA_ILi128EEESG_EEENS_6half_tENS5_IJlSB_lEEESJ_SK_NS4_8TiledMMAINS4_8MMA_AtomIJNS4_4SM904GMMA26MMA_64x128x16_F32F16F16_SSILNSO_5MajorE0ELSQ_0ELNSO_7ScaleInE1ELSR_1EEEEEENS4_6LayoutINS5_IJSB_SB_SB_EEENS5_IJNSA_ILi0EEESW_SW_EEEEENS5_IJNS4_10UnderscoreESZ_SZ_EEEEENS4_23SM90_TMA_LOAD_MULTICASTENS4_14ComposedLayoutINS4_7SwizzleILi3ELi4ELi3EEENS4_18smem_ptr_flag_bitsILi16EEENSU_INS5_IJNSA_ILi8EEESG_EEENS5_IJSG_SB_EEEEEEEvNS4_8identityENS4_13SM90_TMA_LOADES1C_vS1D_EENS_8epilogue10collective6detail29Sm90TmaWarpSpecializedAdapterINS1H_15DefaultEpilogueISJ_SK_SK_NS1G_6thread17LinearCombinationISJ_Li1EffLNS1L_9ScaleType4KindE0ELNS_15FloatRoundStyleE2ESJ_EENS1_15EpilogueDefaultEEEEEvvEEEEvNT_6ParamsE:
	.zero		1664


//--------------------- SYMBOLS --------------------------

	.type		.nv.reservedSmem.offset0,@object
	.size		.nv.reservedSmem.offset0,0x4
	.type		__assertfail,@function
